//
// Generated by NVIDIA NVVM Compiler
//
// Compiler Build ID: CL-36424714
// Cuda compilation tools, release 13.0, V13.0.88
// Based on NVVM 20.0.0
//

.version 9.0
.target sm_100
.address_size 64

	// .globl	_Z27query_and_interpolation_gpuiiiiPKfS0_S0_Pf

.visible .entry _Z27query_and_interpolation_gpuiiiiPKfS0_S0_Pf(
	.param .u32 _Z27query_and_interpolation_gpuiiiiPKfS0_S0_Pf_param_0,
	.param .u32 _Z27query_and_interpolation_gpuiiiiPKfS0_S0_Pf_param_1,
	.param .u32 _Z27query_and_interpolation_gpuiiiiPKfS0_S0_Pf_param_2,
	.param .u32 _Z27query_and_interpolation_gpuiiiiPKfS0_S0_Pf_param_3,
	.param .u64 .ptr .align 1 _Z27query_and_interpolation_gpuiiiiPKfS0_S0_Pf_param_4,
	.param .u64 .ptr .align 1 _Z27query_and_interpolation_gpuiiiiPKfS0_S0_Pf_param_5,
	.param .u64 .ptr .align 1 _Z27query_and_interpolation_gpuiiiiPKfS0_S0_Pf_param_6,
	.param .u64 .ptr .align 1 _Z27query_and_interpolation_gpuiiiiPKfS0_S0_Pf_param_7
)
{
	.reg .pred 	%p<7>;
	.reg .b32 	%r<39>;
	.reg .b32 	%f<837>;
	.reg .b64 	%rd<29>;

	ld.param.u32 	%r17, [_Z27query_and_interpolation_gpuiiiiPKfS0_S0_Pf_param_2];
	ld.param.u64 	%rd5, [_Z27query_and_interpolation_gpuiiiiPKfS0_S0_Pf_param_6];
	ld.param.u64 	%rd6, [_Z27query_and_interpolation_gpuiiiiPKfS0_S0_Pf_param_7];
	cvta.to.global.u64 	%rd1, %rd6;
	cvta.to.global.u64 	%rd7, %rd5;
	mov.u32 	%r1, %ctaid.x;
	mov.u32 	%r33, %tid.x;
	mov.u32 	%r3, %ntid.x;
	ld.global.f32 	%f1, [%rd7];
	setp.ge.s32 	%p1, %r33, %r17;
	@%p1 bra 	$L__BB0_10;
	ld.param.u32 	%r30, [_Z27query_and_interpolation_gpuiiiiPKfS0_S0_Pf_param_1];
	mul.lo.s32 	%r18, %r1, %r17;
	mul.lo.s32 	%r19, %r18, 81;
	mul.wide.s32 	%rd8, %r19, 4;
	add.s64 	%rd2, %rd1, %rd8;
	setp.gt.s32 	%p2, %r30, 0;
	@%p2 bra 	$L__BB0_4;
	mov.f32 	%f90, 0f00000000;
	div.rn.f32 	%f2, %f90, 0f00000000;
$L__BB0_3:
	mul.lo.s32 	%r20, %r33, 81;
	mul.wide.u32 	%rd9, %r20, 4;
	add.s64 	%rd10, %rd2, %rd9;
	ld.global.f32 	%f91, [%rd10];
	mul.f32 	%f92, %f91, %f2;
	st.global.f32 	[%rd10], %f92;
	ld.global.f32 	%f93, [%rd10+4];
	mul.f32 	%f94, %f93, %f2;
	st.global.f32 	[%rd10+4], %f94;
	ld.global.f32 	%f95, [%rd10+8];
	mul.f32 	%f96, %f95, %f2;
	st.global.f32 	[%rd10+8], %f96;
	ld.global.f32 	%f97, [%rd10+12];
	mul.f32 	%f98, %f97, %f2;
	st.global.f32 	[%rd10+12], %f98;
	ld.global.f32 	%f99, [%rd10+16];
	mul.f32 	%f100, %f99, %f2;
	st.global.f32 	[%rd10+16], %f100;
	ld.global.f32 	%f101, [%rd10+20];
	mul.f32 	%f102, %f101, %f2;
	st.global.f32 	[%rd10+20], %f102;
	ld.global.f32 	%f103, [%rd10+24];
	mul.f32 	%f104, %f103, %f2;
	st.global.f32 	[%rd10+24], %f104;
	ld.global.f32 	%f105, [%rd10+28];
	mul.f32 	%f106, %f105, %f2;
	st.global.f32 	[%rd10+28], %f106;
	ld.global.f32 	%f107, [%rd10+32];
	mul.f32 	%f108, %f107, %f2;
	st.global.f32 	[%rd10+32], %f108;
	ld.global.f32 	%f109, [%rd10+36];
	mul.f32 	%f110, %f109, %f2;
	st.global.f32 	[%rd10+36], %f110;
	ld.global.f32 	%f111, [%rd10+40];
	mul.f32 	%f112, %f111, %f2;
	st.global.f32 	[%rd10+40], %f112;
	ld.global.f32 	%f113, [%rd10+44];
	mul.f32 	%f114, %f113, %f2;
	st.global.f32 	[%rd10+44], %f114;
	ld.global.f32 	%f115, [%rd10+48];
	mul.f32 	%f116, %f115, %f2;
	st.global.f32 	[%rd10+48], %f116;
	ld.global.f32 	%f117, [%rd10+52];
	mul.f32 	%f118, %f117, %f2;
	st.global.f32 	[%rd10+52], %f118;
	ld.global.f32 	%f119, [%rd10+56];
	mul.f32 	%f120, %f119, %f2;
	st.global.f32 	[%rd10+56], %f120;
	ld.global.f32 	%f121, [%rd10+60];
	mul.f32 	%f122, %f121, %f2;
	st.global.f32 	[%rd10+60], %f122;
	ld.global.f32 	%f123, [%rd10+64];
	mul.f32 	%f124, %f123, %f2;
	st.global.f32 	[%rd10+64], %f124;
	ld.global.f32 	%f125, [%rd10+68];
	mul.f32 	%f126, %f125, %f2;
	st.global.f32 	[%rd10+68], %f126;
	ld.global.f32 	%f127, [%rd10+72];
	mul.f32 	%f128, %f127, %f2;
	st.global.f32 	[%rd10+72], %f128;
	ld.global.f32 	%f129, [%rd10+76];
	mul.f32 	%f130, %f129, %f2;
	st.global.f32 	[%rd10+76], %f130;
	ld.global.f32 	%f131, [%rd10+80];
	mul.f32 	%f132, %f131, %f2;
	st.global.f32 	[%rd10+80], %f132;
	ld.global.f32 	%f133, [%rd10+84];
	mul.f32 	%f134, %f133, %f2;
	st.global.f32 	[%rd10+84], %f134;
	ld.global.f32 	%f135, [%rd10+88];
	mul.f32 	%f136, %f135, %f2;
	st.global.f32 	[%rd10+88], %f136;
	ld.global.f32 	%f137, [%rd10+92];
	mul.f32 	%f138, %f137, %f2;
	st.global.f32 	[%rd10+92], %f138;
	ld.global.f32 	%f139, [%rd10+96];
	mul.f32 	%f140, %f139, %f2;
	st.global.f32 	[%rd10+96], %f140;
	ld.global.f32 	%f141, [%rd10+100];
	mul.f32 	%f142, %f141, %f2;
	st.global.f32 	[%rd10+100], %f142;
	ld.global.f32 	%f143, [%rd10+104];
	mul.f32 	%f144, %f143, %f2;
	st.global.f32 	[%rd10+104], %f144;
	ld.global.f32 	%f145, [%rd10+108];
	mul.f32 	%f146, %f145, %f2;
	st.global.f32 	[%rd10+108], %f146;
	ld.global.f32 	%f147, [%rd10+112];
	mul.f32 	%f148, %f147, %f2;
	st.global.f32 	[%rd10+112], %f148;
	ld.global.f32 	%f149, [%rd10+116];
	mul.f32 	%f150, %f149, %f2;
	st.global.f32 	[%rd10+116], %f150;
	ld.global.f32 	%f151, [%rd10+120];
	mul.f32 	%f152, %f151, %f2;
	st.global.f32 	[%rd10+120], %f152;
	ld.global.f32 	%f153, [%rd10+124];
	mul.f32 	%f154, %f153, %f2;
	st.global.f32 	[%rd10+124], %f154;
	ld.global.f32 	%f155, [%rd10+128];
	mul.f32 	%f156, %f155, %f2;
	st.global.f32 	[%rd10+128], %f156;
	ld.global.f32 	%f157, [%rd10+132];
	mul.f32 	%f158, %f157, %f2;
	st.global.f32 	[%rd10+132], %f158;
	ld.global.f32 	%f159, [%rd10+136];
	mul.f32 	%f160, %f159, %f2;
	st.global.f32 	[%rd10+136], %f160;
	ld.global.f32 	%f161, [%rd10+140];
	mul.f32 	%f162, %f161, %f2;
	st.global.f32 	[%rd10+140], %f162;
	ld.global.f32 	%f163, [%rd10+144];
	mul.f32 	%f164, %f163, %f2;
	st.global.f32 	[%rd10+144], %f164;
	ld.global.f32 	%f165, [%rd10+148];
	mul.f32 	%f166, %f165, %f2;
	st.global.f32 	[%rd10+148], %f166;
	ld.global.f32 	%f167, [%rd10+152];
	mul.f32 	%f168, %f167, %f2;
	st.global.f32 	[%rd10+152], %f168;
	ld.global.f32 	%f169, [%rd10+156];
	mul.f32 	%f170, %f169, %f2;
	st.global.f32 	[%rd10+156], %f170;
	ld.global.f32 	%f171, [%rd10+160];
	mul.f32 	%f172, %f171, %f2;
	st.global.f32 	[%rd10+160], %f172;
	ld.global.f32 	%f173, [%rd10+164];
	mul.f32 	%f174, %f173, %f2;
	st.global.f32 	[%rd10+164], %f174;
	ld.global.f32 	%f175, [%rd10+168];
	mul.f32 	%f176, %f175, %f2;
	st.global.f32 	[%rd10+168], %f176;
	ld.global.f32 	%f177, [%rd10+172];
	mul.f32 	%f178, %f177, %f2;
	st.global.f32 	[%rd10+172], %f178;
	ld.global.f32 	%f179, [%rd10+176];
	mul.f32 	%f180, %f179, %f2;
	st.global.f32 	[%rd10+176], %f180;
	ld.global.f32 	%f181, [%rd10+180];
	mul.f32 	%f182, %f181, %f2;
	st.global.f32 	[%rd10+180], %f182;
	ld.global.f32 	%f183, [%rd10+184];
	mul.f32 	%f184, %f183, %f2;
	st.global.f32 	[%rd10+184], %f184;
	ld.global.f32 	%f185, [%rd10+188];
	mul.f32 	%f186, %f185, %f2;
	st.global.f32 	[%rd10+188], %f186;
	ld.global.f32 	%f187, [%rd10+192];
	mul.f32 	%f188, %f187, %f2;
	st.global.f32 	[%rd10+192], %f188;
	ld.global.f32 	%f189, [%rd10+196];
	mul.f32 	%f190, %f189, %f2;
	st.global.f32 	[%rd10+196], %f190;
	ld.global.f32 	%f191, [%rd10+200];
	mul.f32 	%f192, %f191, %f2;
	st.global.f32 	[%rd10+200], %f192;
	ld.global.f32 	%f193, [%rd10+204];
	mul.f32 	%f194, %f193, %f2;
	st.global.f32 	[%rd10+204], %f194;
	ld.global.f32 	%f195, [%rd10+208];
	mul.f32 	%f196, %f195, %f2;
	st.global.f32 	[%rd10+208], %f196;
	ld.global.f32 	%f197, [%rd10+212];
	mul.f32 	%f198, %f197, %f2;
	st.global.f32 	[%rd10+212], %f198;
	ld.global.f32 	%f199, [%rd10+216];
	mul.f32 	%f200, %f199, %f2;
	st.global.f32 	[%rd10+216], %f200;
	ld.global.f32 	%f201, [%rd10+220];
	mul.f32 	%f202, %f201, %f2;
	st.global.f32 	[%rd10+220], %f202;
	ld.global.f32 	%f203, [%rd10+224];
	mul.f32 	%f204, %f203, %f2;
	st.global.f32 	[%rd10+224], %f204;
	ld.global.f32 	%f205, [%rd10+228];
	mul.f32 	%f206, %f205, %f2;
	st.global.f32 	[%rd10+228], %f206;
	ld.global.f32 	%f207, [%rd10+232];
	mul.f32 	%f208, %f207, %f2;
	st.global.f32 	[%rd10+232], %f208;
	ld.global.f32 	%f209, [%rd10+236];
	mul.f32 	%f210, %f209, %f2;
	st.global.f32 	[%rd10+236], %f210;
	ld.global.f32 	%f211, [%rd10+240];
	mul.f32 	%f212, %f211, %f2;
	st.global.f32 	[%rd10+240], %f212;
	ld.global.f32 	%f213, [%rd10+244];
	mul.f32 	%f214, %f213, %f2;
	st.global.f32 	[%rd10+244], %f214;
	ld.global.f32 	%f215, [%rd10+248];
	mul.f32 	%f216, %f215, %f2;
	st.global.f32 	[%rd10+248], %f216;
	ld.global.f32 	%f217, [%rd10+252];
	mul.f32 	%f218, %f217, %f2;
	st.global.f32 	[%rd10+252], %f218;
	ld.global.f32 	%f219, [%rd10+256];
	mul.f32 	%f220, %f219, %f2;
	st.global.f32 	[%rd10+256], %f220;
	ld.global.f32 	%f221, [%rd10+260];
	mul.f32 	%f222, %f221, %f2;
	st.global.f32 	[%rd10+260], %f222;
	ld.global.f32 	%f223, [%rd10+264];
	mul.f32 	%f224, %f223, %f2;
	st.global.f32 	[%rd10+264], %f224;
	ld.global.f32 	%f225, [%rd10+268];
	mul.f32 	%f226, %f225, %f2;
	st.global.f32 	[%rd10+268], %f226;
	ld.global.f32 	%f227, [%rd10+272];
	mul.f32 	%f228, %f227, %f2;
	st.global.f32 	[%rd10+272], %f228;
	ld.global.f32 	%f229, [%rd10+276];
	mul.f32 	%f230, %f229, %f2;
	st.global.f32 	[%rd10+276], %f230;
	ld.global.f32 	%f231, [%rd10+280];
	mul.f32 	%f232, %f231, %f2;
	st.global.f32 	[%rd10+280], %f232;
	ld.global.f32 	%f233, [%rd10+284];
	mul.f32 	%f234, %f233, %f2;
	st.global.f32 	[%rd10+284], %f234;
	ld.global.f32 	%f235, [%rd10+288];
	mul.f32 	%f236, %f235, %f2;
	st.global.f32 	[%rd10+288], %f236;
	ld.global.f32 	%f237, [%rd10+292];
	mul.f32 	%f238, %f237, %f2;
	st.global.f32 	[%rd10+292], %f238;
	ld.global.f32 	%f239, [%rd10+296];
	mul.f32 	%f240, %f239, %f2;
	st.global.f32 	[%rd10+296], %f240;
	ld.global.f32 	%f241, [%rd10+300];
	mul.f32 	%f242, %f241, %f2;
	st.global.f32 	[%rd10+300], %f242;
	ld.global.f32 	%f243, [%rd10+304];
	mul.f32 	%f244, %f243, %f2;
	st.global.f32 	[%rd10+304], %f244;
	ld.global.f32 	%f245, [%rd10+308];
	mul.f32 	%f246, %f245, %f2;
	st.global.f32 	[%rd10+308], %f246;
	ld.global.f32 	%f247, [%rd10+312];
	mul.f32 	%f248, %f247, %f2;
	st.global.f32 	[%rd10+312], %f248;
	ld.global.f32 	%f249, [%rd10+316];
	mul.f32 	%f250, %f249, %f2;
	st.global.f32 	[%rd10+316], %f250;
	ld.global.f32 	%f251, [%rd10+320];
	mul.f32 	%f252, %f251, %f2;
	st.global.f32 	[%rd10+320], %f252;
	add.s32 	%r33, %r33, %r3;
	setp.lt.s32 	%p3, %r33, %r17;
	@%p3 bra 	$L__BB0_3;
	bra.uni 	$L__BB0_10;
$L__BB0_4:
	mul.lo.s32 	%r23, %r1, 3;
	mul.lo.s32 	%r24, %r23, %r17;
	cvt.s64.s32 	%rd12, %r24;
	mul.f32 	%f262, %f1, 0f402646E1;
$L__BB0_5:
	ld.param.u32 	%r31, [_Z27query_and_interpolation_gpuiiiiPKfS0_S0_Pf_param_1];
	neg.s32 	%r35, %r31;
	mov.f32 	%f810, 0f00000000;
	mov.b32 	%r34, 0;
	mul.lo.s32 	%r25, %r33, 3;
	cvt.u64.u32 	%rd13, %r25;
	add.s64 	%rd14, %rd12, %rd13;
	shl.b64 	%rd15, %rd14, 2;
	mov.f32 	%f811, %f810;
	mov.f32 	%f812, %f810;
	mov.f32 	%f813, %f810;
	mov.f32 	%f814, %f810;
	mov.f32 	%f815, %f810;
	mov.f32 	%f816, %f810;
	mov.f32 	%f817, %f810;
	mov.f32 	%f818, %f810;
	mov.f32 	%f819, %f810;
	mov.f32 	%f820, %f810;
	mov.f32 	%f821, %f810;
	mov.f32 	%f822, %f810;
	mov.f32 	%f823, %f810;
	mov.f32 	%f824, %f810;
	mov.f32 	%f825, %f810;
	mov.f32 	%f826, %f810;
	mov.f32 	%f827, %f810;
	mov.f32 	%f828, %f810;
	mov.f32 	%f829, %f810;
	mov.f32 	%f830, %f810;
	mov.f32 	%f831, %f810;
	mov.f32 	%f832, %f810;
	mov.f32 	%f833, %f810;
	mov.f32 	%f834, %f810;
	mov.f32 	%f835, %f810;
	mov.f32 	%f836, %f810;
	mov.u32 	%r37, %r34;
$L__BB0_6:
	ld.param.u64 	%rd28, [_Z27query_and_interpolation_gpuiiiiPKfS0_S0_Pf_param_5];
	ld.param.u64 	%rd27, [_Z27query_and_interpolation_gpuiiiiPKfS0_S0_Pf_param_4];
	ld.param.u32 	%r32, [_Z27query_and_interpolation_gpuiiiiPKfS0_S0_Pf_param_1];
	cvta.to.global.u64 	%rd11, %rd28;
	add.s64 	%rd16, %rd11, %rd15;
	ld.global.f32 	%f30, [%rd16];
	ld.global.f32 	%f31, [%rd16+4];
	ld.global.f32 	%f32, [%rd16+8];
	cvt.u64.u32 	%rd17, %r34;
	mul.lo.s32 	%r26, %r23, %r32;
	cvt.s64.s32 	%rd18, %r26;
	add.s64 	%rd19, %rd18, %rd17;
	cvta.to.global.u64 	%rd20, %rd27;
	shl.b64 	%rd21, %rd19, 2;
	add.s64 	%rd22, %rd20, %rd21;
	ld.global.f32 	%f33, [%rd22];
	ld.global.f32 	%f34, [%rd22+4];
	ld.global.f32 	%f35, [%rd22+8];
	sub.f32 	%f254, %f30, %f33;
	sub.f32 	%f255, %f31, %f34;
	mul.f32 	%f256, %f255, %f255;
	fma.rn.f32 	%f257, %f254, %f254, %f256;
	sub.f32 	%f258, %f32, %f35;
	fma.rn.f32 	%f259, %f258, %f258, %f257;
	sqrt.rn.f32 	%f260, %f259;
	max.f32 	%f261, %f260, 0f1E3CE508;
	setp.geu.f32 	%p4, %f261, %f262;
	@%p4 bra 	$L__BB0_8;
	add.s32 	%r37, %r37, 1;
	sub.f32 	%f263, %f30, %f1;
	sub.f32 	%f264, %f263, %f33;
	sub.f32 	%f265, %f32, %f1;
	sub.f32 	%f266, %f265, %f35;
	mul.f32 	%f267, %f266, %f266;
	sub.f32 	%f268, %f31, %f1;
	sub.f32 	%f269, %f268, %f34;
	mul.f32 	%f270, %f269, %f269;
	fma.rn.f32 	%f271, %f264, %f264, %f270;
	add.f32 	%f272, %f271, %f267;
	sqrt.rn.f32 	%f273, %f272;
	add.f32 	%f836, %f273, %f836;
	div.rn.f32 	%f274, %f33, %f273;
	mul.lo.s32 	%r27, %r33, 81;
	mul.wide.u32 	%rd23, %r27, 4;
	add.s64 	%rd24, %rd2, %rd23;
	ld.global.f32 	%f275, [%rd24];
	add.f32 	%f276, %f274, %f275;
	st.global.f32 	[%rd24], %f276;
	div.rn.f32 	%f277, %f34, %f273;
	ld.global.f32 	%f278, [%rd24+4];
	add.f32 	%f279, %f278, %f277;
	st.global.f32 	[%rd24+4], %f279;
	div.rn.f32 	%f280, %f35, %f273;
	ld.global.f32 	%f281, [%rd24+8];
	add.f32 	%f282, %f281, %f280;
	st.global.f32 	[%rd24+8], %f282;
	fma.rn.f32 	%f283, %f1, 0f00000000, %f32;
	sub.f32 	%f284, %f283, %f35;
	mul.f32 	%f285, %f284, %f284;
	add.f32 	%f286, %f271, %f285;
	sqrt.rn.f32 	%f287, %f286;
	add.f32 	%f835, %f287, %f835;
	div.rn.f32 	%f288, %f33, %f287;
	ld.global.f32 	%f289, [%rd24+12];
	add.f32 	%f290, %f288, %f289;
	st.global.f32 	[%rd24+12], %f290;
	div.rn.f32 	%f291, %f34, %f287;
	ld.global.f32 	%f292, [%rd24+16];
	add.f32 	%f293, %f292, %f291;
	st.global.f32 	[%rd24+16], %f293;
	div.rn.f32 	%f294, %f35, %f287;
	ld.global.f32 	%f295, [%rd24+20];
	add.f32 	%f296, %f295, %f294;
	st.global.f32 	[%rd24+20], %f296;
	add.f32 	%f297, %f32, %f1;
	sub.f32 	%f298, %f297, %f35;
	mul.f32 	%f299, %f298, %f298;
	add.f32 	%f300, %f271, %f299;
	sqrt.rn.f32 	%f301, %f300;
	add.f32 	%f834, %f301, %f834;
	div.rn.f32 	%f302, %f33, %f301;
	ld.global.f32 	%f303, [%rd24+24];
	add.f32 	%f304, %f302, %f303;
	st.global.f32 	[%rd24+24], %f304;
	div.rn.f32 	%f305, %f34, %f301;
	ld.global.f32 	%f306, [%rd24+28];
	add.f32 	%f307, %f306, %f305;
	st.global.f32 	[%rd24+28], %f307;
	div.rn.f32 	%f308, %f35, %f301;
	ld.global.f32 	%f309, [%rd24+32];
	add.f32 	%f310, %f309, %f308;
	st.global.f32 	[%rd24+32], %f310;
	fma.rn.f32 	%f311, %f1, 0f00000000, %f31;
	sub.f32 	%f312, %f311, %f34;
	mul.f32 	%f313, %f312, %f312;
	fma.rn.f32 	%f314, %f264, %f264, %f313;
	add.f32 	%f315, %f314, %f267;
	sqrt.rn.f32 	%f316, %f315;
	add.f32 	%f833, %f316, %f833;
	div.rn.f32 	%f317, %f33, %f316;
	ld.global.f32 	%f318, [%rd24+36];
	add.f32 	%f319, %f317, %f318;
	st.global.f32 	[%rd24+36], %f319;
	div.rn.f32 	%f320, %f34, %f316;
	ld.global.f32 	%f321, [%rd24+40];
	add.f32 	%f322, %f321, %f320;
	st.global.f32 	[%rd24+40], %f322;
	div.rn.f32 	%f323, %f35, %f316;
	ld.global.f32 	%f324, [%rd24+44];
	add.f32 	%f325, %f324, %f323;
	st.global.f32 	[%rd24+44], %f325;
	add.f32 	%f326, %f314, %f285;
	sqrt.rn.f32 	%f327, %f326;
	add.f32 	%f832, %f327, %f832;
	div.rn.f32 	%f328, %f33, %f327;
	ld.global.f32 	%f329, [%rd24+48];
	add.f32 	%f330, %f328, %f329;
	st.global.f32 	[%rd24+48], %f330;
	div.rn.f32 	%f331, %f34, %f327;
	ld.global.f32 	%f332, [%rd24+52];
	add.f32 	%f333, %f332, %f331;
	st.global.f32 	[%rd24+52], %f333;
	div.rn.f32 	%f334, %f35, %f327;
	ld.global.f32 	%f335, [%rd24+56];
	add.f32 	%f336, %f335, %f334;
	st.global.f32 	[%rd24+56], %f336;
	add.f32 	%f337, %f314, %f299;
	sqrt.rn.f32 	%f338, %f337;
	add.f32 	%f831, %f338, %f831;
	div.rn.f32 	%f339, %f33, %f338;
	ld.global.f32 	%f340, [%rd24+60];
	add.f32 	%f341, %f339, %f340;
	st.global.f32 	[%rd24+60], %f341;
	div.rn.f32 	%f342, %f34, %f338;
	ld.global.f32 	%f343, [%rd24+64];
	add.f32 	%f344, %f343, %f342;
	st.global.f32 	[%rd24+64], %f344;
	div.rn.f32 	%f345, %f35, %f338;
	ld.global.f32 	%f346, [%rd24+68];
	add.f32 	%f347, %f346, %f345;
	st.global.f32 	[%rd24+68], %f347;
	add.f32 	%f348, %f31, %f1;
	sub.f32 	%f349, %f348, %f34;
	mul.f32 	%f350, %f349, %f349;
	fma.rn.f32 	%f351, %f264, %f264, %f350;
	add.f32 	%f352, %f351, %f267;
	sqrt.rn.f32 	%f353, %f352;
	add.f32 	%f830, %f353, %f830;
	div.rn.f32 	%f354, %f33, %f353;
	ld.global.f32 	%f355, [%rd24+72];
	add.f32 	%f356, %f354, %f355;
	st.global.f32 	[%rd24+72], %f356;
	div.rn.f32 	%f357, %f34, %f353;
	ld.global.f32 	%f358, [%rd24+76];
	add.f32 	%f359, %f358, %f357;
	st.global.f32 	[%rd24+76], %f359;
	div.rn.f32 	%f360, %f35, %f353;
	ld.global.f32 	%f361, [%rd24+80];
	add.f32 	%f362, %f361, %f360;
	st.global.f32 	[%rd24+80], %f362;
	add.f32 	%f363, %f351, %f285;
	sqrt.rn.f32 	%f364, %f363;
	add.f32 	%f829, %f364, %f829;
	div.rn.f32 	%f365, %f33, %f364;
	ld.global.f32 	%f366, [%rd24+84];
	add.f32 	%f367, %f365, %f366;
	st.global.f32 	[%rd24+84], %f367;
	div.rn.f32 	%f368, %f34, %f364;
	ld.global.f32 	%f369, [%rd24+88];
	add.f32 	%f370, %f369, %f368;
	st.global.f32 	[%rd24+88], %f370;
	div.rn.f32 	%f371, %f35, %f364;
	ld.global.f32 	%f372, [%rd24+92];
	add.f32 	%f373, %f372, %f371;
	st.global.f32 	[%rd24+92], %f373;
	add.f32 	%f374, %f351, %f299;
	sqrt.rn.f32 	%f375, %f374;
	add.f32 	%f828, %f375, %f828;
	div.rn.f32 	%f376, %f33, %f375;
	ld.global.f32 	%f377, [%rd24+96];
	add.f32 	%f378, %f376, %f377;
	st.global.f32 	[%rd24+96], %f378;
	div.rn.f32 	%f379, %f34, %f375;
	ld.global.f32 	%f380, [%rd24+100];
	add.f32 	%f381, %f380, %f379;
	st.global.f32 	[%rd24+100], %f381;
	div.rn.f32 	%f382, %f35, %f375;
	ld.global.f32 	%f383, [%rd24+104];
	add.f32 	%f384, %f383, %f382;
	st.global.f32 	[%rd24+104], %f384;
	fma.rn.f32 	%f385, %f1, 0f00000000, %f30;
	sub.f32 	%f386, %f385, %f33;
	fma.rn.f32 	%f387, %f386, %f386, %f270;
	add.f32 	%f388, %f387, %f267;
	sqrt.rn.f32 	%f389, %f388;
	add.f32 	%f827, %f389, %f827;
	div.rn.f32 	%f390, %f33, %f389;
	ld.global.f32 	%f391, [%rd24+108];
	add.f32 	%f392, %f390, %f391;
	st.global.f32 	[%rd24+108], %f392;
	div.rn.f32 	%f393, %f34, %f389;
	ld.global.f32 	%f394, [%rd24+112];
	add.f32 	%f395, %f394, %f393;
	st.global.f32 	[%rd24+112], %f395;
	div.rn.f32 	%f396, %f35, %f389;
	ld.global.f32 	%f397, [%rd24+116];
	add.f32 	%f398, %f397, %f396;
	st.global.f32 	[%rd24+116], %f398;
	add.f32 	%f399, %f387, %f285;
	sqrt.rn.f32 	%f400, %f399;
	add.f32 	%f826, %f400, %f826;
	div.rn.f32 	%f401, %f33, %f400;
	ld.global.f32 	%f402, [%rd24+120];
	add.f32 	%f403, %f401, %f402;
	st.global.f32 	[%rd24+120], %f403;
	div.rn.f32 	%f404, %f34, %f400;
	ld.global.f32 	%f405, [%rd24+124];
	add.f32 	%f406, %f405, %f404;
	st.global.f32 	[%rd24+124], %f406;
	div.rn.f32 	%f407, %f35, %f400;
	ld.global.f32 	%f408, [%rd24+128];
	add.f32 	%f409, %f408, %f407;
	st.global.f32 	[%rd24+128], %f409;
	add.f32 	%f410, %f387, %f299;
	sqrt.rn.f32 	%f411, %f410;
	add.f32 	%f825, %f411, %f825;
	div.rn.f32 	%f412, %f33, %f411;
	ld.global.f32 	%f413, [%rd24+132];
	add.f32 	%f414, %f412, %f413;
	st.global.f32 	[%rd24+132], %f414;
	div.rn.f32 	%f415, %f34, %f411;
	ld.global.f32 	%f416, [%rd24+136];
	add.f32 	%f417, %f416, %f415;
	st.global.f32 	[%rd24+136], %f417;
	div.rn.f32 	%f418, %f35, %f411;
	ld.global.f32 	%f419, [%rd24+140];
	add.f32 	%f420, %f419, %f418;
	st.global.f32 	[%rd24+140], %f420;
	fma.rn.f32 	%f421, %f386, %f386, %f313;
	add.f32 	%f422, %f421, %f267;
	sqrt.rn.f32 	%f423, %f422;
	add.f32 	%f824, %f423, %f824;
	div.rn.f32 	%f424, %f33, %f423;
	ld.global.f32 	%f425, [%rd24+144];
	add.f32 	%f426, %f424, %f425;
	st.global.f32 	[%rd24+144], %f426;
	div.rn.f32 	%f427, %f34, %f423;
	ld.global.f32 	%f428, [%rd24+148];
	add.f32 	%f429, %f428, %f427;
	st.global.f32 	[%rd24+148], %f429;
	div.rn.f32 	%f430, %f35, %f423;
	ld.global.f32 	%f431, [%rd24+152];
	add.f32 	%f432, %f431, %f430;
	st.global.f32 	[%rd24+152], %f432;
	add.f32 	%f433, %f421, %f285;
	sqrt.rn.f32 	%f434, %f433;
	add.f32 	%f823, %f434, %f823;
	div.rn.f32 	%f435, %f33, %f434;
	ld.global.f32 	%f436, [%rd24+156];
	add.f32 	%f437, %f435, %f436;
	st.global.f32 	[%rd24+156], %f437;
	div.rn.f32 	%f438, %f34, %f434;
	ld.global.f32 	%f439, [%rd24+160];
	add.f32 	%f440, %f439, %f438;
	st.global.f32 	[%rd24+160], %f440;
	div.rn.f32 	%f441, %f35, %f434;
	ld.global.f32 	%f442, [%rd24+164];
	add.f32 	%f443, %f442, %f441;
	st.global.f32 	[%rd24+164], %f443;
	add.f32 	%f444, %f421, %f299;
	sqrt.rn.f32 	%f445, %f444;
	add.f32 	%f822, %f445, %f822;
	div.rn.f32 	%f446, %f33, %f445;
	ld.global.f32 	%f447, [%rd24+168];
	add.f32 	%f448, %f446, %f447;
	st.global.f32 	[%rd24+168], %f448;
	div.rn.f32 	%f449, %f34, %f445;
	ld.global.f32 	%f450, [%rd24+172];
	add.f32 	%f451, %f450, %f449;
	st.global.f32 	[%rd24+172], %f451;
	div.rn.f32 	%f452, %f35, %f445;
	ld.global.f32 	%f453, [%rd24+176];
	add.f32 	%f454, %f453, %f452;
	st.global.f32 	[%rd24+176], %f454;
	fma.rn.f32 	%f455, %f386, %f386, %f350;
	add.f32 	%f456, %f455, %f267;
	sqrt.rn.f32 	%f457, %f456;
	add.f32 	%f821, %f457, %f821;
	div.rn.f32 	%f458, %f33, %f457;
	ld.global.f32 	%f459, [%rd24+180];
	add.f32 	%f460, %f458, %f459;
	st.global.f32 	[%rd24+180], %f460;
	div.rn.f32 	%f461, %f34, %f457;
	ld.global.f32 	%f462, [%rd24+184];
	add.f32 	%f463, %f462, %f461;
	st.global.f32 	[%rd24+184], %f463;
	div.rn.f32 	%f464, %f35, %f457;
	ld.global.f32 	%f465, [%rd24+188];
	add.f32 	%f466, %f465, %f464;
	st.global.f32 	[%rd24+188], %f466;
	add.f32 	%f467, %f455, %f285;
	sqrt.rn.f32 	%f468, %f467;
	add.f32 	%f820, %f468, %f820;
	div.rn.f32 	%f469, %f33, %f468;
	ld.global.f32 	%f470, [%rd24+192];
	add.f32 	%f471, %f469, %f470;
	st.global.f32 	[%rd24+192], %f471;
	div.rn.f32 	%f472, %f34, %f468;
	ld.global.f32 	%f473, [%rd24+196];
	add.f32 	%f474, %f473, %f472;
	st.global.f32 	[%rd24+196], %f474;
	div.rn.f32 	%f475, %f35, %f468;
	ld.global.f32 	%f476, [%rd24+200];
	add.f32 	%f477, %f476, %f475;
	st.global.f32 	[%rd24+200], %f477;
	add.f32 	%f478, %f455, %f299;
	sqrt.rn.f32 	%f479, %f478;
	add.f32 	%f819, %f479, %f819;
	div.rn.f32 	%f480, %f33, %f479;
	ld.global.f32 	%f481, [%rd24+204];
	add.f32 	%f482, %f480, %f481;
	st.global.f32 	[%rd24+204], %f482;
	div.rn.f32 	%f483, %f34, %f479;
	ld.global.f32 	%f484, [%rd24+208];
	add.f32 	%f485, %f484, %f483;
	st.global.f32 	[%rd24+208], %f485;
	div.rn.f32 	%f486, %f35, %f479;
	ld.global.f32 	%f487, [%rd24+212];
	add.f32 	%f488, %f487, %f486;
	st.global.f32 	[%rd24+212], %f488;
	add.f32 	%f489, %f30, %f1;
	sub.f32 	%f490, %f489, %f33;
	fma.rn.f32 	%f491, %f490, %f490, %f270;
	add.f32 	%f492, %f491, %f267;
	sqrt.rn.f32 	%f493, %f492;
	add.f32 	%f818, %f493, %f818;
	div.rn.f32 	%f494, %f33, %f493;
	ld.global.f32 	%f495, [%rd24+216];
	add.f32 	%f496, %f494, %f495;
	st.global.f32 	[%rd24+216], %f496;
	div.rn.f32 	%f497, %f34, %f493;
	ld.global.f32 	%f498, [%rd24+220];
	add.f32 	%f499, %f498, %f497;
	st.global.f32 	[%rd24+220], %f499;
	div.rn.f32 	%f500, %f35, %f493;
	ld.global.f32 	%f501, [%rd24+224];
	add.f32 	%f502, %f501, %f500;
	st.global.f32 	[%rd24+224], %f502;
	add.f32 	%f503, %f491, %f285;
	sqrt.rn.f32 	%f504, %f503;
	add.f32 	%f817, %f504, %f817;
	div.rn.f32 	%f505, %f33, %f504;
	ld.global.f32 	%f506, [%rd24+228];
	add.f32 	%f507, %f505, %f506;
	st.global.f32 	[%rd24+228], %f507;
	div.rn.f32 	%f508, %f34, %f504;
	ld.global.f32 	%f509, [%rd24+232];
	add.f32 	%f510, %f509, %f508;
	st.global.f32 	[%rd24+232], %f510;
	div.rn.f32 	%f511, %f35, %f504;
	ld.global.f32 	%f512, [%rd24+236];
	add.f32 	%f513, %f512, %f511;
	st.global.f32 	[%rd24+236], %f513;
	add.f32 	%f514, %f491, %f299;
	sqrt.rn.f32 	%f515, %f514;
	add.f32 	%f816, %f515, %f816;
	div.rn.f32 	%f516, %f33, %f515;
	ld.global.f32 	%f517, [%rd24+240];
	add.f32 	%f518, %f516, %f517;
	st.global.f32 	[%rd24+240], %f518;
	div.rn.f32 	%f519, %f34, %f515;
	ld.global.f32 	%f520, [%rd24+244];
	add.f32 	%f521, %f520, %f519;
	st.global.f32 	[%rd24+244], %f521;
	div.rn.f32 	%f522, %f35, %f515;
	ld.global.f32 	%f523, [%rd24+248];
	add.f32 	%f524, %f523, %f522;
	st.global.f32 	[%rd24+248], %f524;
	fma.rn.f32 	%f525, %f490, %f490, %f313;
	add.f32 	%f526, %f525, %f267;
	sqrt.rn.f32 	%f527, %f526;
	add.f32 	%f815, %f527, %f815;
	div.rn.f32 	%f528, %f33, %f527;
	ld.global.f32 	%f529, [%rd24+252];
	add.f32 	%f530, %f528, %f529;
	st.global.f32 	[%rd24+252], %f530;
	div.rn.f32 	%f531, %f34, %f527;
	ld.global.f32 	%f532, [%rd24+256];
	add.f32 	%f533, %f532, %f531;
	st.global.f32 	[%rd24+256], %f533;
	div.rn.f32 	%f534, %f35, %f527;
	ld.global.f32 	%f535, [%rd24+260];
	add.f32 	%f536, %f535, %f534;
	st.global.f32 	[%rd24+260], %f536;
	add.f32 	%f537, %f525, %f285;
	sqrt.rn.f32 	%f538, %f537;
	add.f32 	%f814, %f538, %f814;
	div.rn.f32 	%f539, %f33, %f538;
	ld.global.f32 	%f540, [%rd24+264];
	add.f32 	%f541, %f539, %f540;
	st.global.f32 	[%rd24+264], %f541;
	div.rn.f32 	%f542, %f34, %f538;
	ld.global.f32 	%f543, [%rd24+268];
	add.f32 	%f544, %f543, %f542;
	st.global.f32 	[%rd24+268], %f544;
	div.rn.f32 	%f545, %f35, %f538;
	ld.global.f32 	%f546, [%rd24+272];
	add.f32 	%f547, %f546, %f545;
	st.global.f32 	[%rd24+272], %f547;
	add.f32 	%f548, %f525, %f299;
	sqrt.rn.f32 	%f549, %f548;
	add.f32 	%f813, %f549, %f813;
	div.rn.f32 	%f550, %f33, %f549;
	ld.global.f32 	%f551, [%rd24+276];
	add.f32 	%f552, %f550, %f551;
	st.global.f32 	[%rd24+276], %f552;
	div.rn.f32 	%f553, %f34, %f549;
	ld.global.f32 	%f554, [%rd24+280];
	add.f32 	%f555, %f554, %f553;
	st.global.f32 	[%rd24+280], %f555;
	div.rn.f32 	%f556, %f35, %f549;
	ld.global.f32 	%f557, [%rd24+284];
	add.f32 	%f558, %f557, %f556;
	st.global.f32 	[%rd24+284], %f558;
	fma.rn.f32 	%f559, %f490, %f490, %f350;
	add.f32 	%f560, %f559, %f267;
	sqrt.rn.f32 	%f561, %f560;
	add.f32 	%f812, %f561, %f812;
	div.rn.f32 	%f562, %f33, %f561;
	ld.global.f32 	%f563, [%rd24+288];
	add.f32 	%f564, %f562, %f563;
	st.global.f32 	[%rd24+288], %f564;
	div.rn.f32 	%f565, %f34, %f561;
	ld.global.f32 	%f566, [%rd24+292];
	add.f32 	%f567, %f566, %f565;
	st.global.f32 	[%rd24+292], %f567;
	div.rn.f32 	%f568, %f35, %f561;
	ld.global.f32 	%f569, [%rd24+296];
	add.f32 	%f570, %f569, %f568;
	st.global.f32 	[%rd24+296], %f570;
	add.f32 	%f571, %f559, %f285;
	sqrt.rn.f32 	%f572, %f571;
	add.f32 	%f811, %f572, %f811;
	div.rn.f32 	%f573, %f33, %f572;
	ld.global.f32 	%f574, [%rd24+300];
	add.f32 	%f575, %f573, %f574;
	st.global.f32 	[%rd24+300], %f575;
	div.rn.f32 	%f576, %f34, %f572;
	ld.global.f32 	%f577, [%rd24+304];
	add.f32 	%f578, %f577, %f576;
	st.global.f32 	[%rd24+304], %f578;
	div.rn.f32 	%f579, %f35, %f572;
	ld.global.f32 	%f580, [%rd24+308];
	add.f32 	%f581, %f580, %f579;
	st.global.f32 	[%rd24+308], %f581;
	add.f32 	%f582, %f559, %f299;
	sqrt.rn.f32 	%f583, %f582;
	add.f32 	%f810, %f583, %f810;
	div.rn.f32 	%f584, %f33, %f583;
	ld.global.f32 	%f585, [%rd24+312];
	add.f32 	%f586, %f584, %f585;
	st.global.f32 	[%rd24+312], %f586;
	div.rn.f32 	%f587, %f34, %f583;
	ld.global.f32 	%f588, [%rd24+316];
	add.f32 	%f589, %f588, %f587;
	st.global.f32 	[%rd24+316], %f589;
	div.rn.f32 	%f590, %f35, %f583;
	ld.global.f32 	%f591, [%rd24+320];
	add.f32 	%f592, %f591, %f590;
	st.global.f32 	[%rd24+320], %f592;
$L__BB0_8:
	add.s32 	%r35, %r35, 1;
	setp.ne.s32 	%p5, %r35, 0;
	add.s32 	%r34, %r34, 3;
	@%p5 bra 	$L__BB0_6;
	cvt.rn.f32.s32 	%f593, %r37;
	div.rn.f32 	%f594, %f836, %f593;
	mul.lo.s32 	%r28, %r33, 81;
	mul.wide.u32 	%rd25, %r28, 4;
	add.s64 	%rd26, %rd2, %rd25;
	ld.global.f32 	%f595, [%rd26];
	mul.f32 	%f596, %f595, %f594;
	st.global.f32 	[%rd26], %f596;
	ld.global.f32 	%f597, [%rd26+4];
	mul.f32 	%f598, %f597, %f594;
	st.global.f32 	[%rd26+4], %f598;
	ld.global.f32 	%f599, [%rd26+8];
	mul.f32 	%f600, %f599, %f594;
	st.global.f32 	[%rd26+8], %f600;
	div.rn.f32 	%f601, %f835, %f593;
	ld.global.f32 	%f602, [%rd26+12];
	mul.f32 	%f603, %f602, %f601;
	st.global.f32 	[%rd26+12], %f603;
	ld.global.f32 	%f604, [%rd26+16];
	mul.f32 	%f605, %f604, %f601;
	st.global.f32 	[%rd26+16], %f605;
	ld.global.f32 	%f606, [%rd26+20];
	mul.f32 	%f607, %f606, %f601;
	st.global.f32 	[%rd26+20], %f607;
	div.rn.f32 	%f608, %f834, %f593;
	ld.global.f32 	%f609, [%rd26+24];
	mul.f32 	%f610, %f609, %f608;
	st.global.f32 	[%rd26+24], %f610;
	ld.global.f32 	%f611, [%rd26+28];
	mul.f32 	%f612, %f611, %f608;
	st.global.f32 	[%rd26+28], %f612;
	ld.global.f32 	%f613, [%rd26+32];
	mul.f32 	%f614, %f613, %f608;
	st.global.f32 	[%rd26+32], %f614;
	div.rn.f32 	%f615, %f833, %f593;
	ld.global.f32 	%f616, [%rd26+36];
	mul.f32 	%f617, %f616, %f615;
	st.global.f32 	[%rd26+36], %f617;
	ld.global.f32 	%f618, [%rd26+40];
	mul.f32 	%f619, %f618, %f615;
	st.global.f32 	[%rd26+40], %f619;
	ld.global.f32 	%f620, [%rd26+44];
	mul.f32 	%f621, %f620, %f615;
	st.global.f32 	[%rd26+44], %f621;
	div.rn.f32 	%f622, %f832, %f593;
	ld.global.f32 	%f623, [%rd26+48];
	mul.f32 	%f624, %f623, %f622;
	st.global.f32 	[%rd26+48], %f624;
	ld.global.f32 	%f625, [%rd26+52];
	mul.f32 	%f626, %f625, %f622;
	st.global.f32 	[%rd26+52], %f626;
	ld.global.f32 	%f627, [%rd26+56];
	mul.f32 	%f628, %f627, %f622;
	st.global.f32 	[%rd26+56], %f628;
	div.rn.f32 	%f629, %f831, %f593;
	ld.global.f32 	%f630, [%rd26+60];
	mul.f32 	%f631, %f630, %f629;
	st.global.f32 	[%rd26+60], %f631;
	ld.global.f32 	%f632, [%rd26+64];
	mul.f32 	%f633, %f632, %f629;
	st.global.f32 	[%rd26+64], %f633;
	ld.global.f32 	%f634, [%rd26+68];
	mul.f32 	%f635, %f634, %f629;
	st.global.f32 	[%rd26+68], %f635;
	div.rn.f32 	%f636, %f830, %f593;
	ld.global.f32 	%f637, [%rd26+72];
	mul.f32 	%f638, %f637, %f636;
	st.global.f32 	[%rd26+72], %f638;
	ld.global.f32 	%f639, [%rd26+76];
	mul.f32 	%f640, %f639, %f636;
	st.global.f32 	[%rd26+76], %f640;
	ld.global.f32 	%f641, [%rd26+80];
	mul.f32 	%f642, %f641, %f636;
	st.global.f32 	[%rd26+80], %f642;
	div.rn.f32 	%f643, %f829, %f593;
	ld.global.f32 	%f644, [%rd26+84];
	mul.f32 	%f645, %f644, %f643;
	st.global.f32 	[%rd26+84], %f645;
	ld.global.f32 	%f646, [%rd26+88];
	mul.f32 	%f647, %f646, %f643;
	st.global.f32 	[%rd26+88], %f647;
	ld.global.f32 	%f648, [%rd26+92];
	mul.f32 	%f649, %f648, %f643;
	st.global.f32 	[%rd26+92], %f649;
	div.rn.f32 	%f650, %f828, %f593;
	ld.global.f32 	%f651, [%rd26+96];
	mul.f32 	%f652, %f651, %f650;
	st.global.f32 	[%rd26+96], %f652;
	ld.global.f32 	%f653, [%rd26+100];
	mul.f32 	%f654, %f653, %f650;
	st.global.f32 	[%rd26+100], %f654;
	ld.global.f32 	%f655, [%rd26+104];
	mul.f32 	%f656, %f655, %f650;
	st.global.f32 	[%rd26+104], %f656;
	div.rn.f32 	%f657, %f827, %f593;
	ld.global.f32 	%f658, [%rd26+108];
	mul.f32 	%f659, %f658, %f657;
	st.global.f32 	[%rd26+108], %f659;
	ld.global.f32 	%f660, [%rd26+112];
	mul.f32 	%f661, %f660, %f657;
	st.global.f32 	[%rd26+112], %f661;
	ld.global.f32 	%f662, [%rd26+116];
	mul.f32 	%f663, %f662, %f657;
	st.global.f32 	[%rd26+116], %f663;
	div.rn.f32 	%f664, %f826, %f593;
	ld.global.f32 	%f665, [%rd26+120];
	mul.f32 	%f666, %f665, %f664;
	st.global.f32 	[%rd26+120], %f666;
	ld.global.f32 	%f667, [%rd26+124];
	mul.f32 	%f668, %f667, %f664;
	st.global.f32 	[%rd26+124], %f668;
	ld.global.f32 	%f669, [%rd26+128];
	mul.f32 	%f670, %f669, %f664;
	st.global.f32 	[%rd26+128], %f670;
	div.rn.f32 	%f671, %f825, %f593;
	ld.global.f32 	%f672, [%rd26+132];
	mul.f32 	%f673, %f672, %f671;
	st.global.f32 	[%rd26+132], %f673;
	ld.global.f32 	%f674, [%rd26+136];
	mul.f32 	%f675, %f674, %f671;
	st.global.f32 	[%rd26+136], %f675;
	ld.global.f32 	%f676, [%rd26+140];
	mul.f32 	%f677, %f676, %f671;
	st.global.f32 	[%rd26+140], %f677;
	div.rn.f32 	%f678, %f824, %f593;
	ld.global.f32 	%f679, [%rd26+144];
	mul.f32 	%f680, %f679, %f678;
	st.global.f32 	[%rd26+144], %f680;
	ld.global.f32 	%f681, [%rd26+148];
	mul.f32 	%f682, %f681, %f678;
	st.global.f32 	[%rd26+148], %f682;
	ld.global.f32 	%f683, [%rd26+152];
	mul.f32 	%f684, %f683, %f678;
	st.global.f32 	[%rd26+152], %f684;
	div.rn.f32 	%f685, %f823, %f593;
	ld.global.f32 	%f686, [%rd26+156];
	mul.f32 	%f687, %f686, %f685;
	st.global.f32 	[%rd26+156], %f687;
	ld.global.f32 	%f688, [%rd26+160];
	mul.f32 	%f689, %f688, %f685;
	st.global.f32 	[%rd26+160], %f689;
	ld.global.f32 	%f690, [%rd26+164];
	mul.f32 	%f691, %f690, %f685;
	st.global.f32 	[%rd26+164], %f691;
	div.rn.f32 	%f692, %f822, %f593;
	ld.global.f32 	%f693, [%rd26+168];
	mul.f32 	%f694, %f693, %f692;
	st.global.f32 	[%rd26+168], %f694;
	ld.global.f32 	%f695, [%rd26+172];
	mul.f32 	%f696, %f695, %f692;
	st.global.f32 	[%rd26+172], %f696;
	ld.global.f32 	%f697, [%rd26+176];
	mul.f32 	%f698, %f697, %f692;
	st.global.f32 	[%rd26+176], %f698;
	div.rn.f32 	%f699, %f821, %f593;
	ld.global.f32 	%f700, [%rd26+180];
	mul.f32 	%f701, %f700, %f699;
	st.global.f32 	[%rd26+180], %f701;
	ld.global.f32 	%f702, [%rd26+184];
	mul.f32 	%f703, %f702, %f699;
	st.global.f32 	[%rd26+184], %f703;
	ld.global.f32 	%f704, [%rd26+188];
	mul.f32 	%f705, %f704, %f699;
	st.global.f32 	[%rd26+188], %f705;
	div.rn.f32 	%f706, %f820, %f593;
	ld.global.f32 	%f707, [%rd26+192];
	mul.f32 	%f708, %f707, %f706;
	st.global.f32 	[%rd26+192], %f708;
	ld.global.f32 	%f709, [%rd26+196];
	mul.f32 	%f710, %f709, %f706;
	st.global.f32 	[%rd26+196], %f710;
	ld.global.f32 	%f711, [%rd26+200];
	mul.f32 	%f712, %f711, %f706;
	st.global.f32 	[%rd26+200], %f712;
	div.rn.f32 	%f713, %f819, %f593;
	ld.global.f32 	%f714, [%rd26+204];
	mul.f32 	%f715, %f714, %f713;
	st.global.f32 	[%rd26+204], %f715;
	ld.global.f32 	%f716, [%rd26+208];
	mul.f32 	%f717, %f716, %f713;
	st.global.f32 	[%rd26+208], %f717;
	ld.global.f32 	%f718, [%rd26+212];
	mul.f32 	%f719, %f718, %f713;
	st.global.f32 	[%rd26+212], %f719;
	div.rn.f32 	%f720, %f818, %f593;
	ld.global.f32 	%f721, [%rd26+216];
	mul.f32 	%f722, %f721, %f720;
	st.global.f32 	[%rd26+216], %f722;
	ld.global.f32 	%f723, [%rd26+220];
	mul.f32 	%f724, %f723, %f720;
	st.global.f32 	[%rd26+220], %f724;
	ld.global.f32 	%f725, [%rd26+224];
	mul.f32 	%f726, %f725, %f720;
	st.global.f32 	[%rd26+224], %f726;
	div.rn.f32 	%f727, %f817, %f593;
	ld.global.f32 	%f728, [%rd26+228];
	mul.f32 	%f729, %f728, %f727;
	st.global.f32 	[%rd26+228], %f729;
	ld.global.f32 	%f730, [%rd26+232];
	mul.f32 	%f731, %f730, %f727;
	st.global.f32 	[%rd26+232], %f731;
	ld.global.f32 	%f732, [%rd26+236];
	mul.f32 	%f733, %f732, %f727;
	st.global.f32 	[%rd26+236], %f733;
	div.rn.f32 	%f734, %f816, %f593;
	ld.global.f32 	%f735, [%rd26+240];
	mul.f32 	%f736, %f735, %f734;
	st.global.f32 	[%rd26+240], %f736;
	ld.global.f32 	%f737, [%rd26+244];
	mul.f32 	%f738, %f737, %f734;
	st.global.f32 	[%rd26+244], %f738;
	ld.global.f32 	%f739, [%rd26+248];
	mul.f32 	%f740, %f739, %f734;
	st.global.f32 	[%rd26+248], %f740;
	div.rn.f32 	%f741, %f815, %f593;
	ld.global.f32 	%f742, [%rd26+252];
	mul.f32 	%f743, %f742, %f741;
	st.global.f32 	[%rd26+252], %f743;
	ld.global.f32 	%f744, [%rd26+256];
	mul.f32 	%f745, %f744, %f741;
	st.global.f32 	[%rd26+256], %f745;
	ld.global.f32 	%f746, [%rd26+260];
	mul.f32 	%f747, %f746, %f741;
	st.global.f32 	[%rd26+260], %f747;
	div.rn.f32 	%f748, %f814, %f593;
	ld.global.f32 	%f749, [%rd26+264];
	mul.f32 	%f750, %f749, %f748;
	st.global.f32 	[%rd26+264], %f750;
	ld.global.f32 	%f751, [%rd26+268];
	mul.f32 	%f752, %f751, %f748;
	st.global.f32 	[%rd26+268], %f752;
	ld.global.f32 	%f753, [%rd26+272];
	mul.f32 	%f754, %f753, %f748;
	st.global.f32 	[%rd26+272], %f754;
	div.rn.f32 	%f755, %f813, %f593;
	ld.global.f32 	%f756, [%rd26+276];
	mul.f32 	%f757, %f756, %f755;
	st.global.f32 	[%rd26+276], %f757;
	ld.global.f32 	%f758, [%rd26+280];
	mul.f32 	%f759, %f758, %f755;
	st.global.f32 	[%rd26+280], %f759;
	ld.global.f32 	%f760, [%rd26+284];
	mul.f32 	%f761, %f760, %f755;
	st.global.f32 	[%rd26+284], %f761;
	div.rn.f32 	%f762, %f812, %f593;
	ld.global.f32 	%f763, [%rd26+288];
	mul.f32 	%f764, %f763, %f762;
	st.global.f32 	[%rd26+288], %f764;
	ld.global.f32 	%f765, [%rd26+292];
	mul.f32 	%f766, %f765, %f762;
	st.global.f32 	[%rd26+292], %f766;
	ld.global.f32 	%f767, [%rd26+296];
	mul.f32 	%f768, %f767, %f762;
	st.global.f32 	[%rd26+296], %f768;
	div.rn.f32 	%f769, %f811, %f593;
	ld.global.f32 	%f770, [%rd26+300];
	mul.f32 	%f771, %f770, %f769;
	st.global.f32 	[%rd26+300], %f771;
	ld.global.f32 	%f772, [%rd26+304];
	mul.f32 	%f773, %f772, %f769;
	st.global.f32 	[%rd26+304], %f773;
	ld.global.f32 	%f774, [%rd26+308];
	mul.f32 	%f775, %f774, %f769;
	st.global.f32 	[%rd26+308], %f775;
	div.rn.f32 	%f776, %f810, %f593;
	ld.global.f32 	%f777, [%rd26+312];
	mul.f32 	%f778, %f777, %f776;
	st.global.f32 	[%rd26+312], %f778;
	ld.global.f32 	%f779, [%rd26+316];
	mul.f32 	%f780, %f779, %f776;
	st.global.f32 	[%rd26+316], %f780;
	ld.global.f32 	%f781, [%rd26+320];
	mul.f32 	%f782, %f781, %f776;
	st.global.f32 	[%rd26+320], %f782;
	mov.u32 	%r29, %ntid.x;
	add.s32 	%r33, %r33, %r29;
	setp.lt.s32 	%p6, %r33, %r17;
	@%p6 bra 	$L__BB0_5;
$L__BB0_10:
	ret;

}
	// .globl	_Z32query_and_interpolation_grad_gpuiiiiPKfS0_S0_S0_PfS1_
.visible .entry _Z32query_and_interpolation_grad_gpuiiiiPKfS0_S0_S0_PfS1_(
	.param .u32 _Z32query_and_interpolation_grad_gpuiiiiPKfS0_S0_S0_PfS1__param_0,
	.param .u32 _Z32query_and_interpolation_grad_gpuiiiiPKfS0_S0_S0_PfS1__param_1,
	.param .u32 _Z32query_and_interpolation_grad_gpuiiiiPKfS0_S0_S0_PfS1__param_2,
	.param .u32 _Z32query_and_interpolation_grad_gpuiiiiPKfS0_S0_S0_PfS1__param_3,
	.param .u64 .ptr .align 1 _Z32query_and_interpolation_grad_gpuiiiiPKfS0_S0_S0_PfS1__param_4,
	.param .u64 .ptr .align 1 _Z32query_and_interpolation_grad_gpuiiiiPKfS0_S0_S0_PfS1__param_5,
	.param .u64 .ptr .align 1 _Z32query_and_interpolation_grad_gpuiiiiPKfS0_S0_S0_PfS1__param_6,
	.param .u64 .ptr .align 1 _Z32query_and_interpolation_grad_gpuiiiiPKfS0_S0_S0_PfS1__param_7,
	.param .u64 .ptr .align 1 _Z32query_and_interpolation_grad_gpuiiiiPKfS0_S0_S0_PfS1__param_8,
	.param .u64 .ptr .align 1 _Z32query_and_interpolation_grad_gpuiiiiPKfS0_S0_S0_PfS1__param_9
)
{


	ret;

}


// ===== COMPILED SASS (sm_100) =====

	.target	sm_100

	.elftype	@"ET_EXEC"


//--------------------- .note.nv.tkinfo           --------------------------
	.section	.note.nv.tkinfo,"",@"SHT_NOTE"
	.sectionflags	@"SHF_NOTE_NV_TKINFO"
	.tkinfo
        /*0018*/ 	.word	0x00000002
        /*0030*/ 	.string	""
        /*0030*/ 	.string	"ptxas"
        /*0030*/ 	.string	"Cuda compilation tools, release 13.0, V13.0.88"
        /*0030*/ 	.string	"Build cuda_13.0.r13.0/compiler.36424714_0"
        /*0030*/ 	.string	"-arch sm_100 -m 64 "



//--------------------- .note.nv.cuinfo           --------------------------
	.section	.note.nv.cuinfo,"",@"SHT_NOTE"
	.sectionflags	@"SHF_NOTE_NV_CUINFO"
        /*0018*/ 	.short	0x0002
        /*001a*/ 	.short	0x0064
        /*001c*/ 	.short	0x0082
	.zero		2


//--------------------- .nv.info                  --------------------------
	.section	.nv.info,"",@"SHT_CUDA_INFO"
	.align	4


	//----- nvinfo : EIATTR_REGCOUNT
	.align		4
        /*0000*/ 	.byte	0x04, 0x2f
        /*0002*/ 	.short	(.L_1 - .L_0)
	.align		4
.L_0:
        /*0004*/ 	.word	index@(_Z27query_and_interpolation_gpuiiiiPKfS0_S0_Pf)
        /*0008*/ 	.word	0x00000040


	//----- nvinfo : EIATTR_FRAME_SIZE
	.align		4
.L_1:
        /*000c*/ 	.byte	0x04, 0x11
        /*000e*/ 	.short	(.L_3 - .L_2)
	.align		4
.L_2:
        /*0010*/ 	.word	index@($__internal_1_$__cuda_sm3x_div_rn_noftz_f32_slowpath)
        /*0014*/ 	.word	0x00000000


	//----- nvinfo : EIATTR_FRAME_SIZE
	.align		4
.L_3:
        /*0018*/ 	.byte	0x04, 0x11
        /*001a*/ 	.short	(.L_5 - .L_4)
	.align		4
.L_4:
        /*001c*/ 	.word	index@($__internal_0_$__cuda_sm20_sqrt_rn_f32_slowpath)
        /*0020*/ 	.word	0x00000000


	//----- nvinfo : EIATTR_FRAME_SIZE
	.align		4
.L_5:
        /*0024*/ 	.byte	0x04, 0x11
        /*0026*/ 	.short	(.L_7 - .L_6)
	.align		4
.L_6:
        /*0028*/ 	.word	index@(_Z27query_and_interpolation_gpuiiiiPKfS0_S0_Pf)
        /*002c*/ 	.word	0x00000000


	//----- nvinfo : EIATTR_REGCOUNT
	.align		4
.L_7:
        /*0030*/ 	.byte	0x04, 0x2f
        /*0032*/ 	.short	(.L_9 - .L_8)
	.align		4
.L_8:
        /*0034*/ 	.word	index@(_Z32query_and_interpolation_grad_gpuiiiiPKfS0_S0_S0_PfS1_)
        /*0038*/ 	.word	0x00000004


	//----- nvinfo : EIATTR_FRAME_SIZE
	.align		4
.L_9:
        /*003c*/ 	.byte	0x04, 0x11
        /*003e*/ 	.short	(.L_11 - .L_10)
	.align		4
.L_10:
        /*0040*/ 	.word	index@(_Z32query_and_interpolation_grad_gpuiiiiPKfS0_S0_S0_PfS1_)
        /*0044*/ 	.word	0x00000000


	//----- nvinfo : EIATTR_MIN_STACK_SIZE
	.align		4
.L_11:
        /*0048*/ 	.byte	0x04, 0x12
        /*004a*/ 	.short	(.L_13 - .L_12)
	.align		4
.L_12:
        /*004c*/ 	.word	index@(_Z32query_and_interpolation_grad_gpuiiiiPKfS0_S0_S0_PfS1_)
        /*0050*/ 	.word	0x00000000


	//----- nvinfo : EIATTR_MIN_STACK_SIZE
	.align		4
.L_13:
        /*0054*/ 	.byte	0x04, 0x12
        /*0056*/ 	.short	(.L_15 - .L_14)
	.align		4
.L_14:
        /*0058*/ 	.word	index@(_Z27query_and_interpolation_gpuiiiiPKfS0_S0_Pf)
        /*005c*/ 	.word	0x00000000
.L_15:


//--------------------- .nv.compat                --------------------------
	.section	.nv.compat,"",@"SHT_CUDA_COMPAT_INFO"
	.align	4
        /*0000*/ 	.byte	0x02, 0x09, 0x00, 0x00, 0x02, 0x02, 0x01, 0x00, 0x02, 0x05, 0x05, 0x00, 0x03, 0x07, 0x01, 0x01
        /*0010*/ 	.byte	0x02, 0x03, 0x00, 0x00, 0x02, 0x06, 0x01, 0x00, 0x04, 0x0b, 0x08, 0x00, 0x01, 0x00, 0x00, 0x00
        /*0020*/ 	.byte	0x00, 0x00, 0x00, 0x00


//--------------------- .nv.info._Z32query_and_interpolation_grad_gpuiiiiPKfS0_S0_S0_PfS1_ --------------------------
	.section	.nv.info._Z32query_and_interpolation_grad_gpuiiiiPKfS0_S0_S0_PfS1_,"",@"SHT_CUDA_INFO"
	.sectionflags	@""
	.align	4


	//----- nvinfo : EIATTR_CUDA_API_VERSION
	.align		4
        /*0000*/ 	.byte	0x04, 0x37
        /*0002*/ 	.short	(.L_17 - .L_16)
.L_16:
        /*0004*/ 	.word	0x00000082


	//----- nvinfo : EIATTR_KPARAM_INFO
	.align		4
.L_17:
        /*0008*/ 	.byte	0x04, 0x17
        /*000a*/ 	.short	(.L_19 - .L_18)
.L_18:
        /*000c*/ 	.word	0x00000000
        /*0010*/ 	.short	0x0009
        /*0012*/ 	.short	0x0038
        /*0014*/ 	.byte	0x00, 0xf5, 0x21, 0x00


	//----- nvinfo : EIATTR_KPARAM_INFO
	.align		4
.L_19:
        /*0018*/ 	.byte	0x04, 0x17
        /*001a*/ 	.short	(.L_21 - .L_20)
.L_20:
        /*001c*/ 	.word	0x00000000
        /*0020*/ 	.short	0x0008
        /*0022*/ 	.short	0x0030
        /*0024*/ 	.byte	0x00, 0xf5, 0x21, 0x00


	//----- nvinfo : EIATTR_KPARAM_INFO
	.align		4
.L_21:
        /*0028*/ 	.byte	0x04, 0x17
        /*002a*/ 	.short	(.L_23 - .L_22)
.L_22:
        /*002c*/ 	.word	0x00000000
        /*0030*/ 	.short	0x0007
        /*0032*/ 	.short	0x0028
        /*0034*/ 	.byte	0x00, 0xf5, 0x21, 0x00


	//----- nvinfo : EIATTR_KPARAM_INFO
	.align		4
.L_23:
        /*0038*/ 	.byte	0x04, 0x17
        /*003a*/ 	.short	(.L_25 - .L_24)
.L_24:
        /*003c*/ 	.word	0x00000000
        /*0040*/ 	.short	0x0006
        /*0042*/ 	.short	0x0020
        /*0044*/ 	.byte	0x00, 0xf5, 0x21, 0x00


	//----- nvinfo : EIATTR_KPARAM_INFO
	.align		4
.L_25:
        /*0048*/ 	.byte	0x04, 0x17
        /*004a*/ 	.short	(.L_27 - .L_26)
.L_26:
        /*004c*/ 	.word	0x00000000
        /*0050*/ 	.short	0x0005
        /*0052*/ 	.short	0x0018
        /*0054*/ 	.byte	0x00, 0xf5, 0x21, 0x00


	//----- nvinfo : EIATTR_KPARAM_INFO
	.align		4
.L_27:
        /*0058*/ 	.byte	0x04, 0x17
        /*005a*/ 	.short	(.L_29 - .L_28)
.L_28:
        /*005c*/ 	.word	0x00000000
        /*0060*/ 	.short	0x0004
        /*0062*/ 	.short	0x0010
        /*0064*/ 	.byte	0x00, 0xf5, 0x21, 0x00


	//----- nvinfo : EIATTR_KPARAM_INFO
	.align		4
.L_29:
        /*0068*/ 	.byte	0x04, 0x17
        /*006a*/ 	.short	(.L_31 - .L_30)
.L_30:
        /*006c*/ 	.word	0x00000000
        /*0070*/ 	.short	0x0003
        /*0072*/ 	.short	0x000c
        /*0074*/ 	.byte	0x00, 0xf0, 0x11, 0x00


	//----- nvinfo : EIATTR_KPARAM_INFO
	.align		4
.L_31:
        /*0078*/ 	.byte	0x04, 0x17
        /*007a*/ 	.short	(.L_33 - .L_32)
.L_32:
        /*007c*/ 	.word	0x00000000
        /*0080*/ 	.short	0x0002
        /*0082*/ 	.short	0x0008
        /*0084*/ 	.byte	0x00, 0xf0, 0x11, 0x00


	//----- nvinfo : EIATTR_KPARAM_INFO
	.align		4
.L_33:
        /*0088*/ 	.byte	0x04, 0x17
        /*008a*/ 	.short	(.L_35 - .L_34)
.L_34:
        /*008c*/ 	.word	0x00000000
        /*0090*/ 	.short	0x0001
        /*0092*/ 	.short	0x0004
        /*0094*/ 	.byte	0x00, 0xf0, 0x11, 0x00


	//----- nvinfo : EIATTR_KPARAM_INFO
	.align		4
.L_35:
        /*0098*/ 	.byte	0x04, 0x17
        /*009a*/ 	.short	(.L_37 - .L_36)
.L_36:
        /*009c*/ 	.word	0x00000000
        /*00a0*/ 	.short	0x0000
        /*00a2*/ 	.short	0x0000
        /*00a4*/ 	.byte	0x00, 0xf0, 0x11, 0x00


	//----- nvinfo : EIATTR_SPARSE_MMA_MASK
	.align		4
.L_37:
        /*00a8*/ 	.byte	0x03, 0x50
        /*00aa*/ 	.short	0x0000


	//----- nvinfo : EIATTR_MAXREG_COUNT
	.align		4
        /*00ac*/ 	.byte	0x03, 0x1b
        /*00ae*/ 	.short	0x00ff


	//----- nvinfo : EIATTR_MERCURY_ISA_VERSION
	.align		4
        /*00b0*/ 	.byte	0x03, 0x5f
        /*00b2*/ 	.short	0x0101


	//----- nvinfo : EIATTR_VRC_CTA_INIT_COUNT
	.align		4
        /*00b4*/ 	.byte	0x02, 0x4a
	.zero		1
	.zero		1


	//----- nvinfo : EIATTR_EXIT_INSTR_OFFSETS
	.align		4
        /*00b8*/ 	.byte	0x04, 0x1c
        /*00ba*/ 	.short	(.L_39 - .L_38)


	//   ....[0]....
.L_38:
        /*00bc*/ 	.word	0x00000010


	//----- nvinfo : EIATTR_CBANK_PARAM_SIZE
	.align		4
.L_39:
        /*00c0*/ 	.byte	0x03, 0x19
        /*00c2*/ 	.short	0x0040


	//----- nvinfo : EIATTR_PARAM_CBANK
	.align		4
        /*00c4*/ 	.byte	0x04, 0x0a
        /*00c6*/ 	.short	(.L_41 - .L_40)
	.align		4
.L_40:
        /*00c8*/ 	.word	index@(.nv.constant0._Z32query_and_interpolation_grad_gpuiiiiPKfS0_S0_S0_PfS1_)
        /*00cc*/ 	.short	0x0380
        /*00ce*/ 	.short	0x0040


	//----- nvinfo : EIATTR_SW_WAR
	.align		4
.L_41:
        /*00d0*/ 	.byte	0x04, 0x36
        /*00d2*/ 	.short	(.L_43 - .L_42)
.L_42:
        /*00d4*/ 	.word	0x00000008
.L_43:


//--------------------- .nv.info._Z27query_and_interpolation_gpuiiiiPKfS0_S0_Pf --------------------------
	.section	.nv.info._Z27query_and_interpolation_gpuiiiiPKfS0_S0_Pf,"",@"SHT_CUDA_INFO"
	.sectionflags	@""
	.align	4


	//----- nvinfo : EIATTR_CUDA_API_VERSION
	.align		4
        /*0000*/ 	.byte	0x04, 0x37
        /*0002*/ 	.short	(.L_45 - .L_44)
.L_44:
        /*0004*/ 	.word	0x00000082


	//----- nvinfo : EIATTR_KPARAM_INFO
	.align		4
.L_45:
        /*0008*/ 	.byte	0x04, 0x17
        /*000a*/ 	.short	(.L_47 - .L_46)
.L_46:
        /*000c*/ 	.word	0x00000000
        /*0010*/ 	.short	0x0007
        /*0012*/ 	.short	0x0028
        /*0014*/ 	.byte	0x00, 0xf5, 0x21, 0x00


	//----- nvinfo : EIATTR_KPARAM_INFO
	.align		4
.L_47:
        /*0018*/ 	.byte	0x04, 0x17
        /*001a*/ 	.short	(.L_49 - .L_48)
.L_48:
        /*001c*/ 	.word	0x00000000
        /*0020*/ 	.short	0x0006
        /*0022*/ 	.short	0x0020
        /*0024*/ 	.byte	0x00, 0xf5, 0x21, 0x00


	//----- nvinfo : EIATTR_KPARAM_INFO
	.align		4
.L_49:
        /*0028*/ 	.byte	0x04, 0x17
        /*002a*/ 	.short	(.L_51 - .L_50)
.L_50:
        /*002c*/ 	.word	0x00000000
        /*0030*/ 	.short	0x0005
        /*0032*/ 	.short	0x0018
        /*0034*/ 	.byte	0x00, 0xf5, 0x21, 0x00


	//----- nvinfo : EIATTR_KPARAM_INFO
	.align		4
.L_51:
        /*0038*/ 	.byte	0x04, 0x17
        /*003a*/ 	.short	(.L_53 - .L_52)
.L_52:
        /*003c*/ 	.word	0x00000000
        /*0040*/ 	.short	0x0004
        /*0042*/ 	.short	0x0010
        /*0044*/ 	.byte	0x00, 0xf5, 0x21, 0x00


	//----- nvinfo : EIATTR_KPARAM_INFO
	.align		4
.L_53:
        /*0048*/ 	.byte	0x04, 0x17
        /*004a*/ 	.short	(.L_55 - .L_54)
.L_54:
        /*004c*/ 	.word	0x00000000
        /*0050*/ 	.short	0x0003
        /*0052*/ 	.short	0x000c
        /*0054*/ 	.byte	0x00, 0xf0, 0x11, 0x00


	//----- nvinfo : EIATTR_KPARAM_INFO
	.align		4
.L_55:
        /*0058*/ 	.byte	0x04, 0x17
        /*005a*/ 	.short	(.L_57 - .L_56)
.L_56:
        /*005c*/ 	.word	0x00000000
        /*0060*/ 	.short	0x0002
        /*0062*/ 	.short	0x0008
        /*0064*/ 	.byte	0x00, 0xf0, 0x11, 0x00


	//----- nvinfo : EIATTR_KPARAM_INFO
	.align		4
.L_57:
        /*0068*/ 	.byte	0x04, 0x17
        /*006a*/ 	.short	(.L_59 - .L_58)
.L_58:
        /*006c*/ 	.word	0x00000000
        /*0070*/ 	.short	0x0001
        /*0072*/ 	.short	0x0004
        /*0074*/ 	.byte	0x00, 0xf0, 0x11, 0x00


	//----- nvinfo : EIATTR_KPARAM_INFO
	.align		4
.L_59:
        /*0078*/ 	.byte	0x04, 0x17
        /*007a*/ 	.short	(.L_61 - .L_60)
.L_60:
        /*007c*/ 	.word	0x00000000
        /*0080*/ 	.short	0x0000
        /*0082*/ 	.short	0x0000
        /*0084*/ 	.byte	0x00, 0xf0, 0x11, 0x00


	//----- nvinfo : EIATTR_SPARSE_MMA_MASK
	.align		4
.L_61:
        /*0088*/ 	.byte	0x03, 0x50
        /*008a*/ 	.short	0x0000


	//----- nvinfo : EIATTR_MAXREG_COUNT
	.align		4
        /*008c*/ 	.byte	0x03, 0x1b
        /*008e*/ 	.short	0x00ff


	//----- nvinfo : EIATTR_MERCURY_ISA_VERSION
	.align		4
        /*0090*/ 	.byte	0x03, 0x5f
        /*0092*/ 	.short	0x0101


	//----- nvinfo : EIATTR_VRC_CTA_INIT_COUNT
	.align		4
        /*0094*/ 	.byte	0x02, 0x4a
	.zero		1
	.zero		1


	//----- nvinfo : EIATTR_EXIT_INSTR_OFFSETS
	.align		4
        /*0098*/ 	.byte	0x04, 0x1c
        /*009a*/ 	.short	(.L_63 - .L_62)


	//   ....[0]....
.L_62:
        /*009c*/ 	.word	0x00000050


	//   ....[1]....
        /*00a0*/ 	.word	0x00001180


	//   ....[2]....
        /*00a4*/ 	.word	0x0000b0f0


	//----- nvinfo : EIATTR_CRS_STACK_SIZE
	.align		4
.L_63:
        /*00a8*/ 	.byte	0x04, 0x1e
        /*00aa*/ 	.short	(.L_65 - .L_64)
.L_64:
        /*00ac*/ 	.word	0x00000000


	//----- nvinfo : EIATTR_CBANK_PARAM_SIZE
	.align		4
.L_65:
        /*00b0*/ 	.byte	0x03, 0x19
        /*00b2*/ 	.short	0x0030


	//----- nvinfo : EIATTR_PARAM_CBANK
	.align		4
        /*00b4*/ 	.byte	0x04, 0x0a
        /*00b6*/ 	.short	(.L_67 - .L_66)
	.align		4
.L_66:
        /*00b8*/ 	.word	index@(.nv.constant0._Z27query_and_interpolation_gpuiiiiPKfS0_S0_Pf)
        /*00bc*/ 	.short	0x0380
        /*00be*/ 	.short	0x0030


	//----- nvinfo : EIATTR_SW_WAR
	.align		4
.L_67:
        /*00c0*/ 	.byte	0x04, 0x36
        /*00c2*/ 	.short	(.L_69 - .L_68)
.L_68:
        /*00c4*/ 	.word	0x00000008
.L_69:


//--------------------- .nv.callgraph             --------------------------
	.section	.nv.callgraph,"",@"SHT_CUDA_CALLGRAPH"
	.align	4
	.sectionentsize	8
	.align		4
        /*0000*/ 	.word	0x00000000
	.align		4
        /*0004*/ 	.word	0xffffffff
	.align		4
        /*0008*/ 	.word	0x00000000
	.align		4
        /*000c*/ 	.word	0xfffffffe
	.align		4
        /*0010*/ 	.word	0x00000000
	.align		4
        /*0014*/ 	.word	0xfffffffd
	.align		4
        /*0018*/ 	.word	0x00000000
	.align		4
        /*001c*/ 	.word	0xfffffffc


//--------------------- .text._Z32query_and_interpolation_grad_gpuiiiiPKfS0_S0_S0_PfS1_ --------------------------
	.section	.text._Z32query_and_interpolation_grad_gpuiiiiPKfS0_S0_S0_PfS1_,"ax",@progbits
	.align	128
        .global         _Z32query_and_interpolation_grad_gpuiiiiPKfS0_S0_S0_PfS1_
        .type           _Z32query_and_interpolation_grad_gpuiiiiPKfS0_S0_S0_PfS1_,@function
        .size           _Z32query_and_interpolation_grad_gpuiiiiPKfS0_S0_S0_PfS1_,(.L_x_322 - _Z32query_and_interpolation_grad_gpuiiiiPKfS0_S0_S0_PfS1_)
        .other          _Z32query_and_interpolation_grad_gpuiiiiPKfS0_S0_S0_PfS1_,@"STO_CUDA_ENTRY STV_DEFAULT"
_Z32query_and_interpolation_grad_gpuiiiiPKfS0_S0_S0_PfS1_:
.text._Z32query_and_interpolation_grad_gpuiiiiPKfS0_S0_S0_PfS1_:
[----:B------:R-:W-:Y:S01]  /*0000*/  LDC R1, c[0x0][0x37c] ;  /* 0x0000df00ff017b82 */ /* 0x000fe20000000800 */
[----:B------:R-:W-:Y:S05]  /*0010*/  EXIT ;  /* 0x000000000000794d */ /* 0x000fea0003800000 */
.L_x_0:
[----:B------:R-:W-:-:S00]  /*0020*/  BRA `(.L_x_0) ;  /* 0xfffffffc00fc7947 */ /* 0x000fc0000383ffff */
[----:B------:R-:W-:-:S00]  /*0030*/  NOP ;  /* 0x0000000000007918 */ /* 0x000fc00000000000 */
        /* <DEDUP_REMOVED lines=12> */
.L_x_322:


//--------------------- .text._Z27query_and_interpolation_gpuiiiiPKfS0_S0_Pf --------------------------
	.section	.text._Z27query_and_interpolation_gpuiiiiPKfS0_S0_Pf,"ax",@progbits
	.align	128
        .global         _Z27query_and_interpolation_gpuiiiiPKfS0_S0_Pf
        .type           _Z27query_and_interpolation_gpuiiiiPKfS0_S0_Pf,@function
        .size           _Z27query_and_interpolation_gpuiiiiPKfS0_S0_Pf,(.L_x_321 - _Z27query_and_interpolation_gpuiiiiPKfS0_S0_Pf)
        .other          _Z27query_and_interpolation_gpuiiiiPKfS0_S0_Pf,@"STO_CUDA_ENTRY STV_DEFAULT"
_Z27query_and_interpolation_gpuiiiiPKfS0_S0_Pf:
.text._Z27query_and_interpolation_gpuiiiiPKfS0_S0_Pf:
[----:B------:R-:W-:Y:S01]  /*0000*/  LDC R1, c[0x0][0x37c] ;  /* 0x0000df00ff017b82 */ /* 0x000fe20000000800 */
[----:B------:R-:W0:Y:S01]  /*0010*/  S2R R48, SR_TID.X ;  /* 0x0000000000307919 */ /* 0x000e220000002100 */
[----:B------:R-:W0:Y:S01]  /*0020*/  LDCU UR8, c[0x0][0x388] ;  /* 0x00007100ff0877ac */ /* 0x000e220008000800 */
[----:B------:R-:W1:Y:S01]  /*0030*/  LDCU UR9, c[0x0][0x360] ;  /* 0x00006c00ff0977ac */ /* 0x000e620008000800 */
[----:B0-----:R-:W-:-:S13]  /*0040*/  ISETP.GE.AND P0, PT, R48, UR8, PT ;  /* 0x0000000830007c0c */ /* 0x001fda000bf06270 */
[----:B-1----:R-:W-:Y:S05]  /*0050*/  @P0 EXIT ;  /* 0x000000000000094d */ /* 0x002fea0003800000 */
[----:B------:R-:W0:Y:S01]  /*0060*/  LDC.64 R2, c[0x0][0x3a0] ;  /* 0x0000e800ff027b82 */ /* 0x000e220000000a00 */
[----:B------:R-:W0:Y:S01]  /*0070*/  LDCU.64 UR16, c[0x0][0x358] ;  /* 0x00006b00ff1077ac */ /* 0x000e220008000a00 */
[----:B------:R-:W1:Y:S06]  /*0080*/  LDCU UR11, c[0x0][0x384] ;  /* 0x00007080ff0b77ac */ /* 0x000e6c0008000800 */
[----:B------:R-:W2:Y:S01]  /*0090*/  S2UR UR7, SR_CTAID.X ;  /* 0x00000000000779c3 */ /* 0x000ea20000002500 */
[----:B------:R-:W3:Y:S01]  /*00a0*/  LDCU.64 UR4, c[0x0][0x3a8] ;  /* 0x00007500ff0477ac */ /* 0x000ee20008000a00 */
[----:B0-----:R-:W4:Y:S01]  /*00b0*/  LDG.E R2, desc[UR16][R2.64] ;  /* 0x0000001002027981 */ /* 0x001f22000c1e1900 */
[----:B-1----:R-:W-:-:S02]  /*00c0*/  UISETP.GT.AND UP0, UPT, UR11, URZ, UPT ;  /* 0x000000ff0b00728c */ /* 0x002fc4000bf04270 */
[----:B--2---:R-:W-:-:S04]  /*00d0*/  UIMAD UR6, UR7, UR8, URZ ;  /* 0x00000008070672a4 */ /* 0x004fc8000f8e02ff */
[----:B------:R-:W-:-:S04]  /*00e0*/  UIMAD UR6, UR6, 0x51, URZ ;  /* 0x00000051060678a4 */ /* 0x000fc8000f8e02ff */
[----:B---3--:R-:W-:Y:S01]  /*00f0*/  UIMAD.WIDE UR4, UR6, 0x4, UR4 ;  /* 0x00000004060478a5 */ /* 0x008fe2000f8e0204 */
[----:B----4-:R-:W-:Y:S01]  /*0100*/  R2UR UR10, R2 ;  /* 0x00000000020a72ca */ /* 0x010fe200000e0000 */
[----:B------:R-:W-:-:S14]  /*0110*/  BRA.U UP0, `(.L_x_1) ;  /* 0x00000011001c7547 */ /* 0x000fdc000b800000 */
[----:B------:R-:W-:Y:S01]  /*0120*/  MOV R3, 0x7f800000 ;  /* 0x7f80000000037802 */ /* 0x000fe20000000f00 */
[----:B------:R-:W0:Y:S01]  /*0130*/  FCHK P0, RZ, RZ ;  /* 0x000000ffff007302 */ /* 0x000e220000000000 */
[----:B------:R-:W1:Y:S03]  /*0140*/  LDCU UR6, c[0x0][0x388] ;  /* 0x00007100ff0677ac */ /* 0x000e660008000800 */
[----:B------:R-:W-:-:S04]  /*0150*/  FFMA R0, -RZ, R3, 1 ;  /* 0x3f800000ff007423 */ /* 0x000fc80000000103 */
[----:B------:R-:W-:-:S04]  /*0160*/  FFMA R3, R0, R3, +INF ;  /* 0x7f80000000037423 */ /* 0x000fc80000000003 */
[----:B------:R-:W-:-:S04]  /*0170*/  FFMA R0, RZ, R3, RZ ;  /* 0x00000003ff007223 */ /* 0x000fc800000000ff */
[----:B------:R-:W-:-:S04]  /*0180*/  FFMA R34, -RZ, R0, RZ ;  /* 0x00000000ff227223 */ /* 0x000fc800000001ff */
[----:B------:R-:W-:Y:S01]  /*0190*/  FFMA R34, R3, R34, R0 ;  /* 0x0000002203227223 */ /* 0x000fe20000000000 */
[----:B01----:R-:W-:Y:S06]  /*01a0*/  @!P0 BRA `(.L_x_2) ;  /* 0x0000000000108947 */ /* 0x003fec0003800000 */
[----:B------:R-:W-:Y:S01]  /*01b0*/  HFMA2 R59, -RZ, RZ, 0, 0 ;  /* 0x00000000ff3b7431 */ /* 0x000fe200000001ff */
[----:B------:R-:W-:Y:S02]  /*01c0*/  MOV R61, RZ ;  /* 0x000000ff003d7202 */ /* 0x000fe40000000f00 */
[----:B------:R-:W-:-:S07]  /*01d0*/  MOV R50, 0x1f0 ;  /* 0x000001f000327802 */ /* 0x000fce0000000f00 */
[----:B------:R-:W-:Y:S05]  /*01e0*/  CALL.REL.NOINC `($__internal_1_$__cuda_sm3x_div_rn_noftz_f32_slowpath) ;  /* 0x000000b000207944 */ /* 0x000fea0003c00000 */
.L_x_2:
[----:B------:R-:W-:Y:S02]  /*01f0*/  HFMA2 R3, -RZ, RZ, 0, 2.384185791015625e-07 ;  /* 0x00000004ff037431 */ /* 0x000fe400000001ff */
[----:B------:R-:W-:-:S04]  /*0200*/  IMAD R2, R48, 0x51, RZ ;  /* 0x0000005130027824 */ /* 0x000fc800078e02ff */
[----:B------:R-:W-:-:S05]  /*0210*/  IMAD.WIDE.U32 R2, R2, R3, UR4 ;  /* 0x0000000402027e25 */ /* 0x000fca000f8e0003 */
[----:B------:R-:W2:Y:S04]  /*0220*/  LDG.E R5, desc[UR16][R2.64] ;  /* 0x0000001002057981 */ /* 0x000ea8000c1e1900 */
[----:B------:R-:W3:Y:S04]  /*0230*/  LDG.E R7, desc[UR16][R2.64+0x140] ;  /* 0x0001401002077981 */ /* 0x000ee8000c1e1900 */
[----:B------:R-:W4:Y:S04]  /*0240*/  LDG.E R11, desc[UR16][R2.64+0x4] ;  /* 0x00000410020b7981 */ /* 0x000f28000c1e1900 */
[----:B------:R-:W5:Y:S04]  /*0250*/  LDG.E R13, desc[UR16][R2.64+0x8] ;  /* 0x00000810020d7981 */ /* 0x000f68000c1e1900 */
        /* <DEDUP_REMOVED lines=32> */
[----:B------:R-:W5:Y:S01]  /*0460*/  LDG.E R54, desc[UR16][R2.64+0x12c] ;  /* 0x00012c1002367981 */ /* 0x000f62000c1e1900 */
[----:B--2---:R-:W-:-:S03]  /*0470*/  FMUL R15, R34, R5 ;  /* 0x00000005220f7220 */ /* 0x004fc60000400000 */
[----:B------:R-:W2:Y:S01]  /*0480*/  LDG.E R5, desc[UR16][R2.64+0x70] ;  /* 0x0000701002057981 */ /* 0x000ea2000c1e1900 */
[----:B---3--:R-:W-:-:S03]  /*0490*/  FMUL R31, R34, R7 ;  /* 0x00000007221f7220 */ /* 0x008fc60000400000 */
[----:B------:R0:W-:Y:S01]  /*04a0*/  STG.E desc[UR16][R2.64], R15 ;  /* 0x0000000f02007986 */ /* 0x0001e2000c101910 */
[----:B----4-:R-:W-:-:S03]  /*04b0*/  FMUL R25, R34, R11 ;  /* 0x0000000b22197220 */ /* 0x010fc60000400000 */
[----:B------:R-:W3:Y:S01]  /*04c0*/  LDG.E R7, desc[UR16][R2.64+0x68] ;  /* 0x0000681002077981 */ /* 0x000ee2000c1e1900 */
[----:B-----5:R-:W-:-:S03]  /*04d0*/  FMUL R27, R34, R13 ;  /* 0x0000000d221b7220 */ /* 0x020fc60000400000 */
[----:B------:R-:W4:Y:S01]  /*04e0*/  LDG.E R11, desc[UR16][R2.64+0x74] ;  /* 0x00007410020b7981 */ /* 0x000f22000c1e1900 */
[----:B------:R-:W-:-:S03]  /*04f0*/  FMUL R29, R34, R21 ;  /* 0x00000015221d7220 */ /* 0x000fc60000400000 */
[----:B------:R-:W5:Y:S01]  /*0500*/  LDG.E R13, desc[UR16][R2.64+0x78] ;  /* 0x00007810020d7981 */ /* 0x000f62000c1e1900 */
[----:B------:R-:W-:-:S03]  /*0510*/  FMUL R4, R34, R4 ;  /* 0x0000000422047220 */ /* 0x000fc60000400000 */
[----:B------:R-:W5:Y:S01]  /*0520*/  LDG.E R21, desc[UR16][R2.64+0x80] ;  /* 0x0000801002157981 */ /* 0x000f62000c1e1900 */
[----:B------:R-:W-:-:S03]  /*0530*/  FMUL R6, R34, R6 ;  /* 0x0000000622067220 */ /* 0x000fc60000400000 */
[----:B0-----:R-:W5:Y:S01]  /*0540*/  LDG.E R15, desc[UR16][R2.64+0x84] ;  /* 0x00008410020f7981 */ /* 0x001f62000c1e1900 */
[C---:B------:R-:W-:Y:S01]  /*0550*/  FMUL R18, R34.reuse, R53 ;  /* 0x0000003522127220 */ /* 0x040fe20000400000 */
[C---:B------:R-:W-:Y:S02]  /*0560*/  FMUL R24, R34.reuse, R55 ;  /* 0x0000003722187220 */ /* 0x040fe40000400000 */
[----:B------:R0:W-:Y:S04]  /*0570*/  STG.E desc[UR16][R2.64+0x140], R31 ;  /* 0x0001401f02007986 */ /* 0x0001e8000c101910 */
[----:B------:R1:W-:Y:S01]  /*0580*/  STG.E desc[UR16][R2.64+0x4], R25 ;  /* 0x0000041902007986 */ /* 0x0003e2000c101910 */
[----:B------:R-:W-:-:S03]  /*0590*/  FMUL R30, R34, R0 ;  /* 0x00000000221e7220 */ /* 0x000fc60000400000 */
[----:B------:R1:W-:Y:S01]  /*05a0*/  STG.E desc[UR16][R2.64+0x8], R27 ;  /* 0x0000081b02007986 */ /* 0x0003e2000c101910 */
[C---:B------:R-:W-:Y:S01]  /*05b0*/  FMUL R42, R34.reuse, R16 ;  /* 0x00000010222a7220 */ /* 0x040fe20000400000 */
[C---:B0-----:R-:W-:Y:S02]  /*05c0*/  FMUL R31, R34.reuse, R23 ;  /* 0x00000017221f7220 */ /* 0x041fe40000400000 */
[----:B------:R-:W-:Y:S01]  /*05d0*/  STG.E desc[UR16][R2.64+0x24], R4 ;  /* 0x0000240402007986 */ /* 0x000fe2000c101910 */
[----:B-1----:R-:W-:-:S03]  /*05e0*/  FMUL R25, R34, R35 ;  /* 0x0000002322197220 */ /* 0x002fc60000400000 */
[----:B------:R0:W-:Y:S01]  /*05f0*/  STG.E desc[UR16][R2.64+0x28], R6 ;  /* 0x0000280602007986 */ /* 0x0001e2000c101910 */
[----:B------:R-:W-:-:S03]  /*0600*/  FMUL R27, R34, R37 ;  /* 0x00000025221b7220 */ /* 0x000fc60000400000 */
[----:B------:R-:W-:Y:S01]  /*0610*/  STG.E desc[UR16][R2.64+0x2c], R18 ;  /* 0x00002c1202007986 */ /* 0x000fe2000c101910 */
[----:B------:R-:W-:-:S03]  /*0620*/  FMUL R28, R34, R61 ;  /* 0x0000003d221c7220 */ /* 0x000fc60000400000 */
[----:B------:R1:W-:Y:S04]  /*0630*/  STG.E desc[UR16][R2.64+0x30], R24 ;  /* 0x0000301802007986 */ /* 0x0003e8000c101910 */
[----:B------:R-:W5:Y:S04]  /*0640*/  LDG.E R23, desc[UR16][R2.64+0x88] ;  /* 0x0000881002177981 */ /* 0x000f68000c1e1900 */
[----:B0-----:R-:W5:Y:S04]  /*0650*/  LDG.E R6, desc[UR16][R2.64+0xd8] ;  /* 0x0000d81002067981 */ /* 0x001f68000c1e1900 */
[----:B------:R-:W5:Y:S01]  /*0660*/  LDG.E R4, desc[UR16][R2.64+0xdc] ;  /* 0x0000dc1002047981 */ /* 0x000f62000c1e1900 */
[----:B-1----:R-:W-:-:S03]  /*0670*/  FMUL R24, R34, R12 ;  /* 0x0000000c22187220 */ /* 0x002fc60000400000 */
[----:B------:R-:W5:Y:S04]  /*0680*/  LDG.E R0, desc[UR16][R2.64+0xe4] ;  /* 0x0000e41002007981 */ /* 0x000f68000c1e1900 */
[----:B------:R-:W5:Y:S04]  /*0690*/  LDG.E R18, desc[UR16][R2.64+0xe8] ;  /* 0x0000e81002127981 */ /* 0x000f68000c1e1900 */
[----:B------:R-:W5:Y:S01]  /*06a0*/  LDG.E R16, desc[UR16][R2.64+0xec] ;  /* 0x0000ec1002107981 */ /* 0x000f62000c1e1900 */
[C---:B------:R-:W-:Y:S01]  /*06b0*/  FMUL R40, R34.reuse, R14 ;  /* 0x0000000e22287220 */ /* 0x040fe20000400000 */
[C---:B------:R-:W-:Y:S01]  /*06c0*/  FMUL R44, R34.reuse, R20 ;  /* 0x00000014222c7220 */ /* 0x040fe20000400000 */
[C---:B------:R-:W-:Y:S01]  /*06d0*/  FMUL R46, R34.reuse, R22 ;  /* 0x00000016222e7220 */ /* 0x040fe20000400000 */
[----:B------:R0:W-:Y:S01]  /*06e0*/  STG.E desc[UR16][R2.64+0x18], R25 ;  /* 0x0000181902007986 */ /* 0x0001e2000c101910 */
[C---:B------:R-:W-:Y:S01]  /*06f0*/  FMUL R50, R34.reuse, R32 ;  /* 0x0000002022327220 */ /* 0x040fe20000400000 */
[C---:B------:R-:W-:Y:S01]  /*0700*/  FMUL R33, R34.reuse, R33 ;  /* 0x0000002122217220 */ /* 0x040fe20000400000 */
[C---:B------:R-:W-:Y:S01]  /*0710*/  FMUL R59, R34.reuse, R39 ;  /* 0x00000027223b7220 */ /* 0x040fe20000400000 */
[----:B------:R1:W-:Y:S01]  /*0720*/  STG.E desc[UR16][R2.64+0x1c], R27 ;  /* 0x00001c1b02007986 */ /* 0x0003e2000c101910 */
[C---:B------:R-:W-:Y:S01]  /*0730*/  FMUL R26, R34.reuse, R57 ;  /* 0x00000039221a7220 */ /* 0x040fe20000400000 */
[----:B------:R-:W-:-:S02]  /*0740*/  FMUL R52, R34, R36 ;  /* 0x0000002422347220 */ /* 0x000fc40000400000 */
[----:B------:R-:W-:Y:S04]  /*0750*/  STG.E desc[UR16][R2.64+0x38], R28 ;  /* 0x0000381c02007986 */ /* 0x000fe8000c101910 */
[----:B------:R1:W-:Y:S04]  /*0760*/  STG.E desc[UR16][R2.64+0x3c], R30 ;  /* 0x00003c1e02007986 */ /* 0x0003e8000c101910 */
[----:B------:R1:W-:Y:S04]  /*0770*/  STG.E desc[UR16][R2.64+0x40], R24 ;  /* 0x0000401802007986 */ /* 0x0003e8000c101910 */
[----:B0-----:R-:W5:Y:S04]  /*0780*/  LDG.E R25, desc[UR16][R2.64+0xb8] ;  /* 0x0000b81002197981 */ /* 0x001f68000c1e1900 */
[----:B-1----:R-:W5:Y:S04]  /*0790*/  LDG.E R27, desc[UR16][R2.64+0xbc] ;  /* 0x0000bc10021b7981 */ /* 0x002f68000c1e1900 */
        /* <DEDUP_REMOVED lines=8> */
[C---:B------:R-:W-:Y:S01]  /*0820*/  FMUL R56, R34.reuse, R38 ;  /* 0x0000002622387220 */ /* 0x040fe20000400000 */
[C---:B------:R-:W-:Y:S01]  /*0830*/  FMUL R58, R34.reuse, R19 ;  /* 0x00000013223a7220 */ /* 0x040fe20000400000 */
[C---:B------:R-:W-:Y:S01]  /*0840*/  FMUL R60, R34.reuse, R17 ;  /* 0x00000011223c7220 */ /* 0x040fe20000400000 */
[----:B------:R-:W-:Y:S04]  /*0850*/  STG.E desc[UR16][R2.64+0xc], R29 ;  /* 0x00000c1d02007986 */ /* 0x000fe8000c101910 */
[----:B------:R0:W-:Y:S04]  /*0860*/  STG.E desc[UR16][R2.64+0x10], R31 ;  /* 0x0000101f02007986 */ /* 0x0001e8000c101910 */
[----:B------:R1:W-:Y:S04]  /*0870*/  STG.E desc[UR16][R2.64+0x14], R33 ;  /* 0x0000142102007986 */ /* 0x0003e8000c101910 */
[----:B------:R1:W-:Y:S04]  /*0880*/  STG.E desc[UR16][R2.64+0x20], R59 ;  /* 0x0000203b02007986 */ /* 0x0003e8000c101910 */
[----:B------:R1:W-:Y:S04]  /*0890*/  STG.E desc[UR16][R2.64+0x34], R26 ;  /* 0x0000341a02007986 */ /* 0x0003e8000c101910 */
[----:B------:R-:W-:Y:S04]  /*08a0*/  STG.E desc[UR16][R2.64+0x44], R40 ;  /* 0x0000442802007986 */ /* 0x000fe8000c101910 */
[----:B------:R-:W-:Y:S04]  /*08b0*/  STG.E desc[UR16][R2.64+0x48], R42 ;  /* 0x0000482a02007986 */ /* 0x000fe8000c101910 */
[----:B------:R1:W-:Y:S04]  /*08c0*/  STG.E desc[UR16][R2.64+0x4c], R44 ;  /* 0x00004c2c02007986 */ /* 0x0003e8000c101910 */
[----:B------:R-:W-:Y:S04]  /*08d0*/  STG.E desc[UR16][R2.64+0x50], R46 ;  /* 0x0000502e02007986 */ /* 0x000fe8000c101910 */
[----:B------:R-:W-:Y:S04]  /*08e0*/  STG.E desc[UR16][R2.64+0x54], R50 ;  /* 0x0000543202007986 */ /* 0x000fe8000c101910 */
[----:B------:R1:W-:Y:S04]  /*08f0*/  STG.E desc[UR16][R2.64+0x58], R52 ;  /* 0x0000583402007986 */ /* 0x0003e8000c101910 */
[----:B------:R-:W5:Y:S04]  /*0900*/  LDG.E R39, desc[UR16][R2.64+0xa0] ;  /* 0x0000a01002277981 */ /* 0x000f68000c1e1900 */
[----:B0-----:R-:W5:Y:S04]  /*0910*/  LDG.E R31, desc[UR16][R2.64+0xa4] ;  /* 0x0000a410021f7981 */ /* 0x001f68000c1e1900 */
[----:B------:R-:W5:Y:S04]  /*0920*/  LDG.E R37, desc[UR16][R2.64+0xa8] ;  /* 0x0000a81002257981 */ /* 0x000f68000c1e1900 */
[----:B------:R-:W5:Y:S04]  /*0930*/  LDG.E R35, desc[UR16][R2.64+0xac] ;  /* 0x0000ac1002237981 */ /* 0x000f68000c1e1900 */
        /* <DEDUP_REMOVED lines=18> */
[----:B------:R-:W-:-:S05]  /*0a60*/  FMUL R9, R34, R9 ;  /* 0x0000000922097220 */ /* 0x000fca0000400000 */
[----:B------:R-:W-:Y:S01]  /*0a70*/  STG.E desc[UR16][R2.64+0x6c], R9 ;  /* 0x00006c0902007986 */ /* 0x000fe2000c101910 */
[C---:B------:R-:W-:Y:S01]  /*0a80*/  FMUL R51, R34.reuse, R51 ;  /* 0x0000003322337220 */ /* 0x040fe20000400000 */
[C---:B------:R-:W-:Y:S01]  /*0a90*/  FMUL R49, R34.reuse, R49 ;  /* 0x0000003122317220 */ /* 0x040fe20000400000 */
[C---:B------:R-:W-:Y:S01]  /*0aa0*/  FMUL R41, R34.reuse, R41 ;  /* 0x0000002922297220 */ /* 0x040fe20000400000 */
[C---:B------:R-:W-:Y:S01]  /*0ab0*/  FMUL R47, R34.reuse, R47 ;  /* 0x0000002f222f7220 */ /* 0x040fe20000400000 */
[C---:B--2---:R-:W-:Y:S01]  /*0ac0*/  FMUL R5, R34.reuse, R5 ;  /* 0x0000000522057220 */ /* 0x044fe20000400000 */
[C---:B---3--:R-:W-:Y:S01]  /*0ad0*/  FMUL R7, R34.reuse, R7 ;  /* 0x0000000722077220 */ /* 0x048fe20000400000 */
[C---:B----4-:R-:W-:Y:S01]  /*0ae0*/  FMUL R11, R34.reuse, R11 ;  /* 0x0000000b220b7220 */ /* 0x050fe20000400000 */
[C---:B-----5:R-:W-:Y:S01]  /*0af0*/  FMUL R13, R34.reuse, R13 ;  /* 0x0000000d220d7220 */ /* 0x060fe20000400000 */
[C---:B------:R-:W-:Y:S01]  /*0b00*/  FMUL R21, R34.reuse, R21 ;  /* 0x0000001522157220 */ /* 0x040fe20000400000 */
[C---:B------:R-:W-:Y:S01]  /*0b10*/  FMUL R15, R34.reuse, R15 ;  /* 0x0000000f220f7220 */ /* 0x040fe20000400000 */
[----:B------:R0:W-:Y:S04]  /*0b20*/  STG.E desc[UR16][R2.64+0x68], R7 ;  /* 0x0000680702007986 */ /* 0x0001e8000c101910 */
[----:B------:R1:W-:Y:S04]  /*0b30*/  STG.E desc[UR16][R2.64+0x70], R5 ;  /* 0x0000700502007986 */ /* 0x0003e8000c101910 */
[----:B------:R2:W-:Y:S04]  /*0b40*/  STG.E desc[UR16][R2.64+0x74], R11 ;  /* 0x0000740b02007986 */ /* 0x0005e8000c101910 */
[----:B------:R3:W-:Y:S01]  /*0b50*/  STG.E desc[UR16][R2.64+0x78], R13 ;  /* 0x0000780d02007986 */ /* 0x0007e2000c101910 */
[----:B0-----:R-:W-:-:S03]  /*0b60*/  FMUL R7, R34, R8 ;  /* 0x0000000822077220 */ /* 0x001fc60000400000 */
[----:B------:R-:W-:Y:S01]  /*0b70*/  STG.E desc[UR16][R2.64+0x80], R21 ;  /* 0x0000801502007986 */ /* 0x000fe2000c101910 */
[----:B-1----:R-:W-:-:S03]  /*0b80*/  FMUL R5, R34, R10 ;  /* 0x0000000a22057220 */ /* 0x002fc60000400000 */
[----:B------:R0:W-:Y:S04]  /*0b90*/  STG.E desc[UR16][R2.64+0x84], R15 ;  /* 0x0000840f02007986 */ /* 0x0001e8000c101910 */
[----:B------:R1:W-:Y:S04]  /*0ba0*/  STG.E desc[UR16][R2.64+0xd0], R5 ;  /* 0x0000d00502007986 */ /* 0x0003e8000c101910 */
[----:B------:R4:W-:Y:S01]  /*0bb0*/  STG.E desc[UR16][R2.64+0xd4], R7 ;  /* 0x0000d40702007986 */ /* 0x0009e2000c101910 */
[C---:B------:R-:W-:Y:S01]  /*0bc0*/  FMUL R23, R34.reuse, R23 ;  /* 0x0000001722177220 */ /* 0x040fe20000400000 */
[C---:B------:R-:W-:Y:S01]  /*0bd0*/  FMUL R9, R34.reuse, R6 ;  /* 0x0000000622097220 */ /* 0x040fe20000400000 */
[C---:B--2---:R-:W-:Y:S01]  /*0be0*/  FMUL R11, R34.reuse, R4 ;  /* 0x00000004220b7220 */ /* 0x044fe20000400000 */
[C---:B---3--:R-:W-:Y:S01]  /*0bf0*/  FMUL R13, R34.reuse, R0 ;  /* 0x00000000220d7220 */ /* 0x048fe20000400000 */
[C---:B0-----:R-:W-:Y:S01]  /*0c00*/  FMUL R15, R34.reuse, R18 ;  /* 0x00000012220f7220 */ /* 0x041fe20000400000 */
[C---:B------:R-:W-:Y:S01]  /*0c10*/  FMUL R21, R34.reuse, R16 ;  /* 0x0000001022157220 */ /* 0x040fe20000400000 */
[----:B------:R-:W-:Y:S04]  /*0c20*/  STG.E desc[UR16][R2.64+0x88], R23 ;  /* 0x0000881702007986 */ /* 0x000fe8000c101910 */
[----:B------:R0:W-:Y:S04]  /*0c30*/  STG.E desc[UR16][R2.64+0xd8], R9 ;  /* 0x0000d80902007986 */ /* 0x0001e8000c101910 */
[----:B------:R2:W-:Y:S04]  /*0c40*/  STG.E desc[UR16][R2.64+0xdc], R11 ;  /* 0x0000dc0b02007986 */ /* 0x0005e8000c101910 */
[----:B------:R3:W-:Y:S04]  /*0c50*/  STG.E desc[UR16][R2.64+0xe4], R13 ;  /* 0x0000e40d02007986 */ /* 0x0007e8000c101910 */
[----:B------:R5:W-:Y:S04]  /*0c60*/  STG.E desc[UR16][R2.64+0xe8], R15 ;  /* 0x0000e80f02007986 */ /* 0x000be8000c101910 */
[----:B------:R5:W-:Y:S01]  /*0c70*/  STG.E desc[UR16][R2.64+0xec], R21 ;  /* 0x0000ec1502007986 */ /* 0x000be2000c101910 */
[C---:B------:R-:W-:Y:S01]  /*0c80*/  FMUL R25, R34.reuse, R25 ;  /* 0x0000001922197220 */ /* 0x040fe20000400000 */
[C---:B------:R-:W-:Y:S01]  /*0c90*/  FMUL R27, R34.reuse, R27 ;  /* 0x0000001b221b7220 */ /* 0x040fe20000400000 */
[C---:B-1----:R-:W-:Y:S01]  /*0ca0*/  FMUL R5, R34.reuse, R14 ;  /* 0x0000000e22057220 */ /* 0x042fe20000400000 */
[C---:B----4-:R-:W-:Y:S01]  /*0cb0*/  FMUL R7, R34.reuse, R12 ;  /* 0x0000000c22077220 */ /* 0x050fe20000400000 */
[C---:B0-----:R-:W-:Y:S01]  /*0cc0*/  FMUL R9, R34.reuse, R30 ;  /* 0x0000001e22097220 */ /* 0x041fe20000400000 */
[C---:B------:R-:W-:Y:S01]  /*0cd0*/  FMUL R23, R34.reuse, R28 ;  /* 0x0000001c22177220 */ /* 0x040fe20000400000 */
[C---:B--2---:R-:W-:Y:S01]  /*0ce0*/  FMUL R11, R34.reuse, R24 ;  /* 0x00000018220b7220 */ /* 0x044fe20000400000 */
[C---:B---3--:R-:W-:Y:S01]  /*0cf0*/  FMUL R13, R34.reuse, R20 ;  /* 0x00000014220d7220 */ /* 0x048fe20000400000 */
[C---:B-----5:R-:W-:Y:S01]  /*0d00*/  FMUL R15, R34.reuse, R22 ;  /* 0x00000016220f7220 */ /* 0x060fe20000400000 */
[C---:B------:R-:W-:Y:S01]  /*0d10*/  FMUL R21, R34.reuse, R32 ;  /* 0x0000002022157220 */ /* 0x040fe20000400000 */
[----:B------:R-:W-:Y:S01]  /*0d20*/  STG.E desc[UR16][R2.64+0xb8], R25 ;  /* 0x0000b81902007986 */ /* 0x000fe2000c101910 */
[C---:B------:R-:W-:Y:S01]  /*0d30*/  FMUL R45, R34.reuse, R45 ;  /* 0x0000002d222d7220 */ /* 0x040fe20000400000 */
[----:B------:R-:W-:-:S02]  /*0d40*/  FMUL R43, R34, R43 ;  /* 0x0000002b222b7220 */ /* 0x000fc40000400000 */
[----:B------:R-:W-:Y:S04]  /*0d50*/  STG.E desc[UR16][R2.64+0xbc], R27 ;  /* 0x0000bc1b02007986 */ /* 0x000fe8000c101910 */
[----:B------:R-:W-:Y:S04]  /*0d60*/  STG.E desc[UR16][R2.64+0xf0], R5 ;  /* 0x0000f00502007986 */ /* 0x000fe8000c101910 */
[----:B------:R-:W-:Y:S04]  /*0d70*/  STG.E desc[UR16][R2.64+0xf4], R7 ;  /* 0x0000f40702007986 */ /* 0x000fe8000c101910 */
[----:B------:R-:W-:Y:S04]  /*0d80*/  STG.E desc[UR16][R2.64+0xf8], R9 ;  /* 0x0000f80902007986 */ /* 0x000fe8000c101910 */
[----:B------:R-:W-:Y:S04]  /*0d90*/  STG.E desc[UR16][R2.64+0xfc], R23 ;  /* 0x0000fc1702007986 */ /* 0x000fe8000c101910 */
[----:B------:R0:W-:Y:S04]  /*0da0*/  STG.E desc[UR16][R2.64+0x104], R11 ;  /* 0x0001040b02007986 */ /* 0x0001e8000c101910 */
[----:B------:R1:W-:Y:S04]  /*0db0*/  STG.E desc[UR16][R2.64+0x108], R13 ;  /* 0x0001080d02007986 */ /* 0x0003e8000c101910 */
[----:B------:R2:W-:Y:S04]  /*0dc0*/  STG.E desc[UR16][R2.64+0x10c], R15 ;  /* 0x00010c0f02007986 */ /* 0x0005e8000c101910 */
[----:B------:R3:W-:Y:S01]  /*0dd0*/  STG.E desc[UR16][R2.64+0x110], R21 ;  /* 0x0001101502007986 */ /* 0x0007e2000c101910 */
[----:B0-----:R-:W-:Y:S01]  /*0de0*/  FMUL R11, R34, R54 ;  /* 0x00000036220b7220 */ /* 0x001fe20000400000 */
[----:B------:R-:W-:-:S02]  /*0df0*/  IADD3 R48, PT, PT, R48, UR9, RZ ;  /* 0x0000000930307c10 */ /* 0x000fc4000fffe0ff */
[----:B------:R0:W-:Y:S01]  /*0e00*/  STG.E desc[UR16][R2.64+0x5c], R56 ;  /* 0x00005c3802007986 */ /* 0x0001e2000c101910 */
[C---:B------:R-:W-:Y:S01]  /*0e10*/  FMUL R39, R34.reuse, R39 ;  /* 0x0000002722277220 */ /* 0x040fe20000400000 */
        /* <DEDUP_REMOVED lines=18> */
[C---:B-1----:R-:W-:Y:S01]  /*0f40*/  FMUL R13, R34.reuse, R52 ;  /* 0x00000034220d7220 */ /* 0x042fe20000400000 */
[C---:B--2---:R-:W-:Y:S01]  /*0f50*/  FMUL R15, R34.reuse, R50 ;  /* 0x00000032220f7220 */ /* 0x044fe20000400000 */
[----:B---3--:R-:W-:Y:S01]  /*0f60*/  FMUL R21, R34, R46 ;  /* 0x0000002e22157220 */ /* 0x008fe20000400000 */
[----:B------:R0:W-:Y:S04]  /*0f70*/  STG.E desc[UR16][R2.64+0x60], R58 ;  /* 0x0000603a02007986 */ /* 0x0001e8000c101910 */
        /* <DEDUP_REMOVED lines=29> */
[----:B------:R0:W-:Y:S01]  /*1150*/  STG.E desc[UR16][R2.64+0x13c], R21 ;  /* 0x00013c1502007986 */ /* 0x0001e2000c101910 */
[----:B------:R-:W-:-:S13]  /*1160*/  ISETP.GE.AND P0, PT, R48, UR6, PT ;  /* 0x0000000630007c0c */ /* 0x000fda000bf06270 */
[----:B0-----:R-:W-:Y:S05]  /*1170*/  @!P0 BRA `(.L_x_2) ;  /* 0xfffffff0001c8947 */ /* 0x001fea000383ffff */
[----:B------:R-:W-:Y:S05]  /*1180*/  EXIT ;  /* 0x000000000000794d */ /* 0x000fea0003800000 */
.L_x_1:
[----:B------:R-:W-:Y:S01]  /*1190*/  MOV R47, UR10 ;  /* 0x0000000a002f7c02 */ /* 0x000fe20008000f00 */
[----:B------:R-:W-:Y:S01]  /*11a0*/  UIMAD UR6, UR7, 0x3, URZ ;  /* 0x00000003070678a4 */ /* 0x000fe2000f8e02ff */
[----:B------:R-:W0:Y:S03]  /*11b0*/  LDCU UR18, c[0x0][0x384] ;  /* 0x00007080ff1277ac */ /* 0x000e260008000800 */
[----:B------:R-:W-:Y:S01]  /*11c0*/  FMUL R47, R47, 2.5980761051177978516 ;  /* 0x402646e12f2f7820 */ /* 0x000fe20000400000 */
[----:B------:R-:W1:Y:S01]  /*11d0*/  LDCU.128 UR12, c[0x0][0x390] ;  /* 0x00007200ff0c77ac */ /* 0x000e620008000c00 */
[----:B------:R-:W-:-:S12]  /*11e0*/  UIMAD UR7, UR6, UR8, URZ ;  /* 0x00000008060772a4 */ /* 0x000fd8000f8e02ff */
.L_x_306:
[----:B--2---:R-:W2:Y:S01]  /*11f0*/  LDCU UR8, c[0x0][0x384] ;  /* 0x00007080ff0877ac */ /* 0x004ea20008000800 */
[----:B------:R-:W-:Y:S01]  /*1200*/  LEA R43, R48, R48, 0x1 ;  /* 0x00000030302b7211 */ /* 0x000fe200078e08ff */
[----:B------:R-:W-:Y:S01]  /*1210*/  HFMA2 R5, -RZ, RZ, 0, 0 ;  /* 0x00000000ff057431 */ /* 0x000fe200000001ff */
[----:B------:R-:W-:Y:S02]  /*1220*/  MOV R44, UR7 ;  /* 0x00000007002c7c02 */ /* 0x000fe40008000f00 */
[----:B------:R-:W-:Y:S02]  /*1230*/  CS2R R32, SRZ ;  /* 0x0000000000207805 */ /* 0x000fe4000001ff00 */
[----:B------:R-:W-:Y:S02]  /*1240*/  IADD3 R43, P0, PT, R43, UR7, RZ ;  /* 0x000000072b2b7c10 */ /* 0x000fe4000ff1e0ff */
[----:B------:R-:W-:Y:S02]  /*1250*/  CS2R R28, SRZ ;  /* 0x00000000001c7805 */ /* 0x000fe4000001ff00 */
[----:B------:R-:W-:-:S02]  /*1260*/  MOV R46, RZ ;  /* 0x000000ff002e7202 */ /* 0x000fc40000000f00 */
[----:B------:R-:W-:Y:S02]  /*1270*/  CS2R R26, SRZ ;  /* 0x00000000001a7805 */ /* 0x000fe4000001ff00 */
[----:B------:R-:W-:Y:S02]  /*1280*/  LEA.HI.X.SX32 R44, R44, RZ, 0x1, P0 ;  /* 0x000000ff2c2c7211 */ /* 0x000fe400000f0eff */
[----:B------:R-:W-:Y:S02]  /*1290*/  CS2R R24, SRZ ;  /* 0x0000000000187805 */ /* 0x000fe4000001ff00 */
[----:B------:R-:W-:Y:S02]  /*12a0*/  CS2R R22, SRZ ;  /* 0x0000000000167805 */ /* 0x000fe4000001ff00 */
[----:B------:R-:W-:Y:S02]  /*12b0*/  CS2R R20, SRZ ;  /* 0x0000000000147805 */ /* 0x000fe4000001ff00 */
[----:B------:R-:W-:-:S02]  /*12c0*/  SHF.L.U64.HI R44, R43, 0x2, R44 ;  /* 0x000000022b2c7819 */ /* 0x000fc4000001022c */
[----:B------:R-:W-:Y:S02]  /*12d0*/  CS2R R18, SRZ ;  /* 0x0000000000127805 */ /* 0x000fe4000001ff00 */
[----:B------:R-:W-:Y:S02]  /*12e0*/  CS2R R16, SRZ ;  /* 0x0000000000107805 */ /* 0x000fe4000001ff00 */
[----:B------:R-:W-:Y:S02]  /*12f0*/  CS2R R14, SRZ ;  /* 0x00000000000e7805 */ /* 0x000fe4000001ff00 */
[----:B------:R-:W-:Y:S01]  /*1300*/  CS2R R12, SRZ ;  /* 0x00000000000c7805 */ /* 0x000fe2000001ff00 */
[----:B--2---:R-:W-:Y:S01]  /*1310*/  UIADD3 UR8, UPT, UPT, -UR8, URZ, URZ ;  /* 0x000000ff08087290 */ /* 0x004fe2000fffe1ff */
[----:B------:R-:W-:Y:S02]  /*1320*/  CS2R R10, SRZ ;  /* 0x00000000000a7805 */ /* 0x000fe4000001ff00 */
[----:B------:R-:W-:-:S02]  /*1330*/  CS2R R8, SRZ ;  /* 0x0000000000087805 */ /* 0x000fc4000001ff00 */
[----:B------:R-:W-:Y:S02]  /*1340*/  CS2R R6, SRZ ;  /* 0x0000000000067805 */ /* 0x000fe4000001ff00 */
[----:B------:R-:W-:Y:S02]  /*1350*/  MOV R45, RZ ;  /* 0x000000ff002d7202 */ /* 0x000fe40000000f00 */
[----:B------:R-:W-:Y:S02]  /*1360*/  SHF.L.U32 R43, R43, 0x2, RZ ;  /* 0x000000022b2b7819 */ /* 0x000fe400000006ff */
[----:B------:R-:W-:-:S07]  /*1370*/  MOV R41, UR8 ;  /* 0x0000000800297c02 */ /* 0x000fce0008000f00 */
.L_x_251:
[----:B------:R-:W-:Y:S01]  /*1380*/  R2UR UR9, R46 ;  /* 0x000000002e0972ca */ /* 0x000fe200000e0000 */
[----:B0-----:R-:W-:Y:S01]  /*1390*/  UIMAD UR8, UR6, UR18, URZ ;  /* 0x00000012060872a4 */ /* 0x001fe2000f8e02ff */
[----:B-1----:R-:W-:-:S04]  /*13a0*/  IADD3 R34, P0, PT, R43, UR14, RZ ;  /* 0x0000000e2b227c10 */ /* 0x002fc8000ff1e0ff */
[----:B------:R-:W-:-:S05]  /*13b0*/  IADD3.X R35, PT, PT, R44, UR15, RZ, P0, !PT ;  /* 0x0000000f2c237c10 */ /* 0x000fca00087fe4ff */
[----:B------:R-:W2:Y:S02]  /*13c0*/  LDG.E R57, desc[UR16][R34.64+0x4] ;  /* 0x0000041022397981 */ /* 0x000ea4000c1e1900 */
[----:B------:R-:W-:Y:S02]  /*13d0*/  UIADD3 UR9, UP0, UPT, UR8, UR9, URZ ;  /* 0x0000000908097290 */ /* 0x000fe4000ff1e0ff */
[----:B------:R-:W3:Y:S02]  /*13e0*/  LDG.E R3, desc[UR16][R34.64] ;  /* 0x0000001022037981 */ /* 0x000ee4000c1e1900 */
[----:B------:R-:W-:Y:S02]  /*13f0*/  ULEA.HI.X.SX32 UR8, UR8, URZ, 0x1, UP0 ;  /* 0x000000ff08087291 */ /* 0x000fe400080f0eff */
[----:B------:R-:W-:Y:S01]  /*1400*/  ULEA UR11, UP0, UR9, UR12, 0x2 ;  /* 0x0000000c090b7291 */ /* 0x000fe2000f8010ff */
[----:B------:R-:W4:Y:S03]  /*1410*/  LDG.E R37, desc[UR16][R34.64+0x8] ;  /* 0x0000081022257981 */ /* 0x000f26000c1e1900 */
[----:B------:R-:W-:-:S02]  /*1420*/  ULEA.HI.X UR8, UR9, UR13, UR8, 0x2, UP0 ;  /* 0x0000000d09087291 */ /* 0x000fc400080f1408 */
[----:B------:R-:W-:-:S04]  /*1430*/  MOV R30, UR11 ;  /* 0x0000000b001e7c02 */ /* 0x000fc80008000f00 */
[----:B------:R-:W-:-:S05]  /*1440*/  MOV R31, UR8 ;  /* 0x00000008001f7c02 */ /* 0x000fca0008000f00 */
[----:B------:R-:W2:Y:S04]  /*1450*/  LDG.E R4, desc[UR16][R30.64+0x4] ;  /* 0x000004101e047981 */ /* 0x000ea8000c1e1900 */
[----:B------:R-:W3:Y:S04]  /*1460*/  LDG.E R2, desc[UR16][R30.64] ;  /* 0x000000101e027981 */ /* 0x000ee8000c1e1900 */
[----:B------:R-:W4:Y:S01]  /*1470*/  LDG.E R0, desc[UR16][R30.64+0x8] ;  /* 0x000008101e007981 */ /* 0x000f22000c1e1900 */
[----:B------:R-:W-:Y:S01]  /*1480*/  IADD3 R41, PT, PT, R41, 0x1, RZ ;  /* 0x0000000129297810 */ /* 0x000fe20007ffe0ff */
[----:B------:R-:W-:Y:S03]  /*1490*/  BSSY.RECONVERGENT B0, `(.L_x_3) ;  /* 0x0000013000007945 */ /* 0x000fe60003800200 */
[----:B------:R-:W-:Y:S01]  /*14a0*/  ISETP.NE.AND P2, PT, R41, RZ, PT ;  /* 0x000000ff2900720c */ /* 0x000fe20003f45270 */
[----:B--2---:R-:W-:Y:S01]  /*14b0*/  FADD R38, R57, -R4 ;  /* 0x8000000439267221 */ /* 0x004fe20000000000 */
[----:B---3--:R-:W-:-:S03]  /*14c0*/  FADD R36, R3, -R2 ;  /* 0x8000000203247221 */ /* 0x008fc60000000000 */
[----:B------:R-:W-:Y:S01]  /*14d0*/  FMUL R39, R38, R38 ;  /* 0x0000002626277220 */ /* 0x000fe20000400000 */
[----:B----4-:R-:W-:-:S03]  /*14e0*/  FADD R38, R37, -R0 ;  /* 0x8000000025267221 */ /* 0x010fc60000000000 */
[----:B------:R-:W-:-:S04]  /*14f0*/  FFMA R39, R36, R36, R39 ;  /* 0x0000002424277223 */ /* 0x000fc80000000027 */
[----:B------:R-:W-:-:S05]  /*1500*/  FFMA R49, R38, R38, R39 ;  /* 0x0000002626317223 */ /* 0x000fca0000000027 */
[----:B------:R-:W-:Y:S01]  /*1510*/  IADD3 R36, PT, PT, R49, -0xd000000, RZ ;  /* 0xf300000031247810 */ /* 0x000fe20007ffe0ff */
[----:B------:R0:W1:Y:S03]  /*1520*/  MUFU.RSQ R38, R49 ;  /* 0x0000003100267308 */ /* 0x0000660000001400 */
[----:B------:R-:W-:-:S13]  /*1530*/  ISETP.GT.U32.AND P0, PT, R36, 0x727fffff, PT ;  /* 0x727fffff2400780c */ /* 0x000fda0003f04070 */
[----:B0-----:R-:W-:Y:S05]  /*1540*/  @!P0 BRA `(.L_x_4) ;  /* 0x00000000000c8947 */ /* 0x001fea0003800000 */
[----:B------:R-:W-:-:S07]  /*1550*/  MOV R34, 0x1570 ;  /* 0x0000157000227802 */ /* 0x000fce0000000f00 */
[----:B-1----:R-:W-:Y:S05]  /*1560*/  CALL.REL.NOINC `($__internal_0_$__cuda_sm20_sqrt_rn_f32_slowpath) ;  /* 0x0000009800e47944 */ /* 0x002fea0003c00000 */
[----:B------:R-:W-:Y:S05]  /*1570*/  BRA `(.L_x_5) ;  /* 0x0000000000107947 */ /* 0x000fea0003800000 */
.L_x_4:
[----:B-1----:R-:W-:Y:S01]  /*1580*/  FMUL.FTZ R61, R49, R38 ;  /* 0x00000026313d7220 */ /* 0x002fe20000410000 */
[----:B------:R-:W-:-:S03]  /*1590*/  FMUL.FTZ R31, R38, 0.5 ;  /* 0x3f000000261f7820 */ /* 0x000fc60000410000 */
[----:B------:R-:W-:-:S04]  /*15a0*/  FFMA R30, -R61, R61, R49 ;  /* 0x0000003d3d1e7223 */ /* 0x000fc80000000131 */
[----:B------:R-:W-:-:S07]  /*15b0*/  FFMA R61, R30, R31, R61 ;  /* 0x0000001f1e3d7223 */ /* 0x000fce000000003d */
.L_x_5:
[----:B------:R-:W-:Y:S05]  /*15c0*/  BSYNC.RECONVERGENT B0 ;  /* 0x0000000000007941 */ /* 0x000fea0003800200 */
.L_x_3:
[----:B------:R-:W-:Y:S01]  /*15d0*/  FMNMX R30, R61, 9.999999682655225389e-21, !PT ;  /* 0x1e3ce5083d1e7809 */ /* 0x000fe20007800000 */
[----:B------:R-:W-:Y:S03]  /*15e0*/  BSSY.RECONVERGENT B0, `(.L_x_6) ;  /* 0x0000738000007945 */ /* 0x000fe60003800200 */
[----:B------:R-:W-:-:S13]  /*15f0*/  FSETP.GEU.AND P0, PT, R30, R47, PT ;  /* 0x0000002f1e00720b */ /* 0x000fda0003f0e000 */
[----:B------:R-:W-:Y:S05]  /*1600*/  @P0 BRA `(.L_x_7) ;  /* 0x0000007000d40947 */ /* 0x000fea0003800000 */
[----:B------:R-:W-:Y:S01]  /*1610*/  FADD R39, R57, -UR10 ;  /* 0x8000000a39277e21 */ /* 0x000fe20008000000 */
[----:B------:R-:W-:Y:S01]  /*1620*/  FADD R31, R37, -UR10 ;  /* 0x8000000a251f7e21 */ /* 0x000fe20008000000 */
[----:B------:R-:W-:Y:S01]  /*1630*/  FADD R35, R3, -UR10 ;  /* 0x8000000a03237e21 */ /* 0x000fe20008000000 */
[----:B------:R-:W-:Y:S01]  /*1640*/  BSSY.RECONVERGENT B1, `(.L_x_8) ;  /* 0x0000015000017945 */ /* 0x000fe20003800200 */
[----:B------:R-:W-:Y:S01]  /*1650*/  FADD R39, -R4, R39 ;  /* 0x0000002704277221 */ /* 0x000fe20000000100 */
[----:B------:R-:W-:Y:S01]  /*1660*/  FADD R31, -R0, R31 ;  /* 0x0000001f001f7221 */ /* 0x000fe20000000100 */
[----:B------:R-:W-:Y:S01]  /*1670*/  FADD R35, -R2, R35 ;  /* 0x0000002302237221 */ /* 0x000fe20000000100 */
[----:B------:R-:W-:Y:S01]  /*1680*/  IADD3 R45, PT, PT, R45, 0x1, RZ ;  /* 0x000000012d2d7810 */ /* 0x000fe20007ffe0ff */
[----:B------:R-:W-:Y:S01]  /*1690*/  FMUL R42, R39, R39 ;  /* 0x00000027272a7220 */ /* 0x000fe20000400000 */
[----:B------:R-:W-:-:S03]  /*16a0*/  FMUL R40, R31, R31 ;  /* 0x0000001f1f287220 */ /* 0x000fc60000400000 */
[----:B------:R-:W-:-:S04]  /*16b0*/  FFMA R36, R35, R35, R42 ;  /* 0x0000002323247223 */ /* 0x000fc8000000002a */
[----:B------:R-:W-:-:S04]  /*16c0*/  FADD R49, R40, R36 ;  /* 0x0000002428317221 */ /* 0x000fc80000000000 */
[----:B------:R0:W1:Y:S01]  /*16d0*/  MUFU.RSQ R30, R49 ;  /* 0x00000031001e7308 */ /* 0x0000620000001400 */
[----:B------:R-:W-:-:S04]  /*16e0*/  IADD3 R31, PT, PT, R49, -0xd000000, RZ ;  /* 0xf3000000311f7810 */ /* 0x000fc80007ffe0ff */
[----:B------:R-:W-:-:S13]  /*16f0*/  ISETP.GT.U32.AND P0, PT, R31, 0x727fffff, PT ;  /* 0x727fffff1f00780c */ /* 0x000fda0003f04070 */
[----:B01----:R-:W-:Y:S05]  /*1700*/  @!P0 BRA `(.L_x_9) ;  /* 0x0000000000108947 */ /* 0x003fea0003800000 */
[----:B------:R-:W-:-:S07]  /*1710*/  MOV R34, 0x1730 ;  /* 0x0000173000227802 */ /* 0x000fce0000000f00 */
[----:B------:R-:W-:Y:S05]  /*1720*/  CALL.REL.NOINC `($__internal_0_$__cuda_sm20_sqrt_rn_f32_slowpath) ;  /* 0x0000009800747944 */ /* 0x000fea0003c00000 */
[----:B------:R-:W-:Y:S01]  /*1730*/  MOV R39, R61 ;  /* 0x0000003d00277202 */ /* 0x000fe20000000f00 */
[----:B------:R-:W-:Y:S06]  /*1740*/  BRA `(.L_x_10) ;  /* 0x0000000000107947 */ /* 0x000fec0003800000 */
.L_x_9:
[----:B------:R-:W-:Y:S01]  /*1750*/  FMUL.FTZ R39, R49, R30 ;  /* 0x0000001e31277220 */ /* 0x000fe20000410000 */
[----:B------:R-:W-:-:S03]  /*1760*/  FMUL.FTZ R31, R30, 0.5 ;  /* 0x3f0000001e1f7820 */ /* 0x000fc60000410000 */
[----:B------:R-:W-:-:S04]  /*1770*/  FFMA R30, -R39, R39, R49 ;  /* 0x00000027271e7223 */ /* 0x000fc80000000131 */
[----:B------:R-:W-:-:S07]  /*1780*/  FFMA R39, R30, R31, R39 ;  /* 0x0000001f1e277223 */ /* 0x000fce0000000027 */
.L_x_10:
[----:B------:R-:W-:Y:S05]  /*1790*/  BSYNC.RECONVERGENT B1 ;  /* 0x0000000000017941 */ /* 0x000fea0003800200 */
.L_x_8:
[----:B------:R-:W0:Y:S01]  /*17a0*/  MUFU.RCP R30, R39 ;  /* 0x00000027001e7308 */ /* 0x000e220000001000 */
[----:B------:R-:W-:Y:S01]  /*17b0*/  BSSY.RECONVERGENT B3, `(.L_x_11) ;  /* 0x000000d000037945 */ /* 0x000fe20003800200 */
[----:B------:R-:W-:-:S06]  /*17c0*/  FADD R5, R5, R39 ;  /* 0x0000002705057221 */ /* 0x000fcc0000000000 */
[----:B------:R-:W1:Y:S01]  /*17d0*/  FCHK P0, R2, R39 ;  /* 0x0000002702007302 */ /* 0x000e620000000000 */
[----:B0-----:R-:W-:-:S04]  /*17e0*/  FFMA R31, R30, -R39, 1 ;  /* 0x3f8000001e1f7423 */ /* 0x001fc80000000827 */
[----:B------:R-:W-:-:S04]  /*17f0*/  FFMA R31, R30, R31, R30 ;  /* 0x0000001f1e1f7223 */ /* 0x000fc8000000001e */
[----:B------:R-:W-:-:S04]  /*1800*/  FFMA R30, R2, R31, RZ ;  /* 0x0000001f021e7223 */ /* 0x000fc800000000ff */
[----:B------:R-:W-:-:S04]  /*1810*/  FFMA R34, R30, -R39, R2 ;  /* 0x800000271e227223 */ /* 0x000fc80000000002 */
[----:B------:R-:W-:Y:S01]  /*1820*/  FFMA R34, R31, R34, R30 ;  /* 0x000000221f227223 */ /* 0x000fe2000000001e */
[----:B-1----:R-:W-:Y:S06]  /*1830*/  @!P0 BRA `(.L_x_12) ;  /* 0x0000000000108947 */ /* 0x002fec0003800000 */
[----:B------:R-:W-:Y:S02]  /*1840*/  MOV R59, R2 ;  /* 0x00000002003b7202 */ /* 0x000fe40000000f00 */
[----:B------:R-:W-:Y:S02]  /*1850*/  MOV R61, R39 ;  /* 0x00000027003d7202 */ /* 0x000fe40000000f00 */
[----:B------:R-:W-:-:S07]  /*1860*/  MOV R50, 0x1880 ;  /* 0x0000188000327802 */ /* 0x000fce0000000f00 */
[----:B------:R-:W-:Y:S05]  /*1870*/  CALL.REL.NOINC `($__internal_1_$__cuda_sm3x_div_rn_noftz_f32_slowpath) ;  /* 0x00000098007c7944 */ /* 0x000fea0003c00000 */
.L_x_12:
[----:B------:R-:W-:Y:S05]  /*1880*/  BSYNC.RECONVERGENT B3 ;  /* 0x0000000000037941 */ /* 0x000fea0003800200 */
.L_x_11:
[----:B------:R-:W-:Y:S02]  /*1890*/  HFMA2 R31, -RZ, RZ, 0, 2.384185791015625e-07 ;  /* 0x00000004ff1f7431 */ /* 0x000fe400000001ff */
[----:B------:R-:W-:-:S04]  /*18a0*/  IMAD R30, R48, 0x51, RZ ;  /* 0x00000051301e7824 */ /* 0x000fc800078e02ff */
[----:B------:R-:W-:-:S05]  /*18b0*/  IMAD.WIDE.U32 R30, R30, R31, UR4 ;  /* 0x000000041e1e7e25 */ /* 0x000fca000f8e001f */
[----:B------:R-:W2:Y:S01]  /*18c0*/  LDG.E R49, desc[UR16][R30.64] ;  /* 0x000000101e317981 */ /* 0x000ea2000c1e1900 */
[----:B------:R-:W0:Y:S01]  /*18d0*/  MUFU.RCP R38, R39 ;  /* 0x0000002700267308 */ /* 0x000e220000001000 */
[----:B------:R-:W-:Y:S07]  /*18e0*/  BSSY.RECONVERGENT B3, `(.L_x_13) ;  /* 0x000000e000037945 */ /* 0x000fee0003800200 */
[----:B------:R-:W1:Y:S01]  /*18f0*/  FCHK P0, R4, R39 ;  /* 0x0000002704007302 */ /* 0x000e620000000000 */
[----:B0-----:R-:W-:-:S04]  /*1900*/  FFMA R51, R38, -R39, 1 ;  /* 0x3f80000026337423 */ /* 0x001fc80000000827 */
[----:B------:R-:W-:-:S04]  /*1910*/  FFMA R38, R38, R51, R38 ;  /* 0x0000003326267223 */ /* 0x000fc80000000026 */
[----:B------:R-:W-:Y:S01]  /*1920*/  FFMA R51, R4, R38, RZ ;  /* 0x0000002604337223 */ /* 0x000fe200000000ff */
[----:B--2---:R-:W-:-:S03]  /*1930*/  FADD R49, R49, R34 ;  /* 0x0000002231317221 */ /* 0x004fc60000000000 */
[----:B------:R-:W-:Y:S02]  /*1940*/  FFMA R34, R51, -R39, R4 ;  /* 0x8000002733227223 */ /* 0x000fe40000000004 */
[----:B------:R0:W-:Y:S02]  /*1950*/  STG.E desc[UR16][R30.64], R49 ;  /* 0x000000311e007986 */ /* 0x0001e4000c101910 */
[----:B------:R-:W-:Y:S01]  /*1960*/  FFMA R34, R38, R34, R51 ;  /* 0x0000002226227223 */ /* 0x000fe20000000033 */
[----:B-1----:R-:W-:Y:S06]  /*1970*/  @!P0 BRA `(.L_x_14) ;  /* 0x0000000000108947 */ /* 0x002fec0003800000 */
[----:B------:R-:W-:Y:S02]  /*1980*/  MOV R59, R4 ;  /* 0x00000004003b7202 */ /* 0x000fe40000000f00 */
[----:B------:R-:W-:Y:S02]  /*1990*/  MOV R61, R39 ;  /* 0x00000027003d7202 */ /* 0x000fe40000000f00 */
[----:B------:R-:W-:-:S07]  /*19a0*/  MOV R50, 0x19c0 ;  /* 0x000019c000327802 */ /* 0x000fce0000000f00 */
[----:B0-----:R-:W-:Y:S05]  /*19b0*/  CALL.REL.NOINC `($__internal_1_$__cuda_sm3x_div_rn_noftz_f32_slowpath) ;  /* 0x00000098002c7944 */ /* 0x001fea0003c00000 */
.L_x_14:
[----:B------:R-:W-:Y:S05]  /*19c0*/  BSYNC.RECONVERGENT B3 ;  /* 0x0000000000037941 */ /* 0x000fea0003800200 */
.L_x_13:
[----:B0-----:R-:W2:Y:S01]  /*19d0*/  LDG.E R49, desc[UR16][R30.64+0x4] ;  /* 0x000004101e317981 */ /* 0x001ea2000c1e1900 */
        /* <DEDUP_REMOVED lines=15> */
.L_x_16:
[----:B------:R-:W-:Y:S05]  /*1ad0*/  BSYNC.RECONVERGENT B3 ;  /* 0x0000000000037941 */ /* 0x000fea0003800200 */
.L_x_15:
[----:B------:R-:W2:Y:S01]  /*1ae0*/  LDG.E R39, desc[UR16][R30.64+0x8] ;  /* 0x000008101e277981 */ /* 0x000ea2000c1e1900 */
[----:B0-----:R-:W-:Y:S01]  /*1af0*/  FFMA R49, RZ, UR10, R37 ;  /* 0x0000000aff317c23 */ /* 0x001fe20008000025 */
[----:B------:R-:W-:Y:S03]  /*1b00*/  BSSY.RECONVERGENT B1, `(.L_x_17) ;  /* 0x0000012000017945 */ /* 0x000fe60003800200 */
[----:B------:R-:W-:Y:S01]  /*1b10*/  FADD R38, -R0, R49 ;  /* 0x0000003100267221 */ /* 0x000fe20000000100 */
[----:B--2---:R-:W-:-:S03]  /*1b20*/  FADD R49, R39, R34 ;  /* 0x0000002227317221 */ /* 0x004fc60000000000 */
[----:B------:R-:W-:-:S04]  /*1b30*/  FMUL R39, R38, R38 ;  /* 0x0000002626277220 */ /* 0x000fc80000400000 */
[----:B------:R-:W-:Y:S01]  /*1b40*/  FADD R50, R36, R39 ;  /* 0x0000002724327221 */ /* 0x000fe20000000000 */
[----:B------:R0:W-:Y:S03]  /*1b50*/  STG.E desc[UR16][R30.64+0x8], R49 ;  /* 0x000008311e007986 */ /* 0x0001e6000c101910 */
[----:B------:R0:W1:Y:S01]  /*1b60*/  MUFU.RSQ R51, R50 ;  /* 0x0000003200337308 */ /* 0x0000620000001400 */
[----:B------:R-:W-:-:S04]  /*1b70*/  IADD3 R34, PT, PT, R50, -0xd000000, RZ ;  /* 0xf300000032227810 */ /* 0x000fc80007ffe0ff */
[----:B------:R-:W-:-:S13]  /*1b80*/  ISETP.GT.U32.AND P0, PT, R34, 0x727fffff, PT ;  /* 0x727fffff2200780c */ /* 0x000fda0003f04070 */
[----:B01----:R-:W-:Y:S05]  /*1b90*/  @!P0 BRA `(.L_x_18) ;  /* 0x0000000000108947 */ /* 0x003fea0003800000 */
[----:B------:R-:W-:Y:S02]  /*1ba0*/  MOV R49, R50 ;  /* 0x0000003200317202 */ /* 0x000fe40000000f00 */
[----:B------:R-:W-:-:S07]  /*1bb0*/  MOV R34, 0x1bd0 ;  /* 0x00001bd000227802 */ /* 0x000fce0000000f00 */
[----:B------:R-:W-:Y:S05]  /*1bc0*/  CALL.REL.NOINC `($__internal_0_$__cuda_sm20_sqrt_rn_f32_slowpath) ;  /* 0x00000094004c7944 */ /* 0x000fea0003c00000 */
[----:B------:R-:W-:Y:S05]  /*1bd0*/  BRA `(.L_x_19) ;  /* 0x0000000000107947 */ /* 0x000fea0003800000 */
.L_x_18:
[----:B------:R-:W-:Y:S01]  /*1be0*/  FMUL.FTZ R61, R50, R51 ;  /* 0x00000033323d7220 */ /* 0x000fe20000410000 */
[----:B------:R-:W-:-:S03]  /*1bf0*/  FMUL.FTZ R38, R51, 0.5 ;  /* 0x3f00000033267820 */ /* 0x000fc60000410000 */
[----:B------:R-:W-:-:S04]  /*1c00*/  FFMA R34, -R61, R61, R50 ;  /* 0x0000003d3d227223 */ /* 0x000fc80000000132 */
[----:B------:R-:W-:-:S07]  /*1c10*/  FFMA R61, R34, R38, R61 ;  /* 0x00000026223d7223 */ /* 0x000fce000000003d */
.L_x_19:
[----:B------:R-:W-:Y:S05]  /*1c20*/  BSYNC.RECONVERGENT B1 ;  /* 0x0000000000017941 */ /* 0x000fea0003800200 */
.L_x_17:
        /* <DEDUP_REMOVED lines=11> */
[----:B------:R-:W-:-:S07]  /*1ce0*/  MOV R50, 0x1d00 ;  /* 0x00001d0000327802 */ /* 0x000fce0000000f00 */
[----:B------:R-:W-:Y:S05]  /*1cf0*/  CALL.REL.NOINC `($__internal_1_$__cuda_sm3x_div_rn_noftz_f32_slowpath) ;  /* 0x00000094005c7944 */ /* 0x000fea0003c00000 */
.L_x_21:
[----:B------:R-:W-:Y:S05]  /*1d00*/  BSYNC.RECONVERGENT B3 ;  /* 0x0000000000037941 */ /* 0x000fea0003800200 */
.L_x_20:
        /* <DEDUP_REMOVED lines=13> */
[----:B------:R-:W-:-:S07]  /*1de0*/  MOV R50, 0x1e00 ;  /* 0x00001e0000327802 */ /* 0x000fce0000000f00 */
[----:B0-----:R-:W-:Y:S05]  /*1df0*/  CALL.REL.NOINC `($__internal_1_$__cuda_sm3x_div_rn_noftz_f32_slowpath) ;  /* 0x00000094001c7944 */ /* 0x001fea0003c00000 */
.L_x_23:
[----:B------:R-:W-:Y:S05]  /*1e00*/  BSYNC.RECONVERGENT B3 ;  /* 0x0000000000037941 */ /* 0x000fea0003800200 */
.L_x_22:
        /* <DEDUP_REMOVED lines=15> */
.L_x_25:
[----:B------:R-:W-:Y:S05]  /*1f00*/  BSYNC.RECONVERGENT B3 ;  /* 0x0000000000037941 */ /* 0x000fea0003800200 */
.L_x_24:
[----:B0-----:R-:W2:Y:S01]  /*1f10*/  LDG.E R49, desc[UR16][R30.64+0x14] ;  /* 0x000014101e317981 */ /* 0x001ea2000c1e1900 */
[----:B------:R-:W-:Y:S01]  /*1f20*/  FADD R37, R37, UR10 ;  /* 0x0000000a25257e21 */ /* 0x000fe20008000000 */
[----:B------:R-:W-:Y:S03]  /*1f30*/  BSSY.RECONVERGENT B1, `(.L_x_26) ;  /* 0x0000012000017945 */ /* 0x000fe60003800200 */
[----:B------:R-:W-:-:S04]  /*1f40*/  FADD R37, -R0, R37 ;  /* 0x0000002500257221 */ /* 0x000fc80000000100 */
[----:B------:R-:W-:-:S04]  /*1f50*/  FMUL R37, R37, R37 ;  /* 0x0000002525257220 */ /* 0x000fc80000400000 */
[----:B------:R-:W-:-:S04]  /*1f60*/  FADD R38, R36, R37 ;  /* 0x0000002524267221 */ /* 0x000fc80000000000 */
[----:B------:R0:W1:Y:S01]  /*1f70*/  MUFU.RSQ R51, R38 ;  /* 0x0000002600337308 */ /* 0x0000620000001400 */
[----:B--2---:R-:W-:Y:S01]  /*1f80*/  FADD R49, R49, R34 ;  /* 0x0000002231317221 */ /* 0x004fe20000000000 */
[----:B------:R-:W-:-:S04]  /*1f90*/  IADD3 R34, PT, PT, R38, -0xd000000, RZ ;  /* 0xf300000026227810 */ /* 0x000fc80007ffe0ff */
[----:B------:R0:W-:Y:S01]  /*1fa0*/  STG.E desc[UR16][R30.64+0x14], R49 ;  /* 0x000014311e007986 */ /* 0x0001e2000c101910 */
[----:B------:R-:W-:-:S13]  /*1fb0*/  ISETP.GT.U32.AND P0, PT, R34, 0x727fffff, PT ;  /* 0x727fffff2200780c */ /* 0x000fda0003f04070 */
[----:B01----:R-:W-:Y:S05]  /*1fc0*/  @!P0 BRA `(.L_x_27) ;  /* 0x0000000000108947 */ /* 0x003fea0003800000 */
[----:B------:R-:W-:Y:S02]  /*1fd0*/  MOV R49, R38 ;  /* 0x0000002600317202 */ /* 0x000fe40000000f00 */
[----:B------:R-:W-:-:S07]  /*1fe0*/  MOV R34, 0x2000 ;  /* 0x0000200000227802 */ /* 0x000fce0000000f00 */
[----:B------:R-:W-:Y:S05]  /*1ff0*/  CALL.REL.NOINC `($__internal_0_$__cuda_sm20_sqrt_rn_f32_slowpath) ;  /* 0x0000009000407944 */ /* 0x000fea0003c00000 */
[----:B------:R-:W-:Y:S05]  /*2000*/  BRA `(.L_x_28) ;  /* 0x0000000000107947 */ /* 0x000fea0003800000 */
.L_x_27:
[----:B------:R-:W-:Y:S01]  /*2010*/  FMUL.FTZ R61, R38, R51 ;  /* 0x00000033263d7220 */ /* 0x000fe20000410000 */
[----:B------:R-:W-:-:S03]  /*2020*/  FMUL.FTZ R36, R51, 0.5 ;  /* 0x3f00000033247820 */ /* 0x000fc60000410000 */
[----:B------:R-:W-:-:S04]  /*2030*/  FFMA R34, -R61, R61, R38 ;  /* 0x0000003d3d227223 */ /* 0x000fc80000000126 */
[----:B------:R-:W-:-:S07]  /*2040*/  FFMA R61, R34, R36, R61 ;  /* 0x00000024223d7223 */ /* 0x000fce000000003d */
.L_x_28:
[----:B------:R-:W-:Y:S05]  /*2050*/  BSYNC.RECONVERGENT B1 ;  /* 0x0000000000017941 */ /* 0x000fea0003800200 */
.L_x_26:
        /* <DEDUP_REMOVED lines=13> */
.L_x_30:
[----:B------:R-:W-:Y:S05]  /*2130*/  BSYNC.RECONVERGENT B3 ;  /* 0x0000000000037941 */ /* 0x000fea0003800200 */
.L_x_29:
        /* <DEDUP_REMOVED lines=15> */
.L_x_32:
[----:B------:R-:W-:Y:S05]  /*2230*/  BSYNC.RECONVERGENT B3 ;  /* 0x0000000000037941 */ /* 0x000fea0003800200 */
.L_x_31:
        /* <DEDUP_REMOVED lines=15> */
.L_x_34:
[----:B------:R-:W-:Y:S05]  /*2330*/  BSYNC.RECONVERGENT B3 ;  /* 0x0000000000037941 */ /* 0x000fea0003800200 */
.L_x_33:
[----:B0-----:R-:W2:Y:S01]  /*2340*/  LDG.E R49, desc[UR16][R30.64+0x20] ;  /* 0x000020101e317981 */ /* 0x001ea2000c1e1900 */
[----:B------:R-:W-:Y:S01]  /*2350*/  FFMA R51, RZ, UR10, R57 ;  /* 0x0000000aff337c23 */ /* 0x000fe20008000039 */
[----:B------:R-:W-:Y:S03]  /*2360*/  BSSY.RECONVERGENT B1, `(.L_x_35) ;  /* 0x0000013000017945 */ /* 0x000fe60003800200 */
[----:B------:R-:W-:-:S04]  /*2370*/  FADD R51, -R4, R51 ;  /* 0x0000003304337221 */ /* 0x000fc80000000100 */
[----:B------:R-:W-:-:S04]  /*2380*/  FMUL R38, R51, R51 ;  /* 0x0000003333267220 */ /* 0x000fc80000400000 */
[----:B------:R-:W-:-:S04]  /*2390*/  FFMA R36, R35, R35, R38 ;  /* 0x0000002323247223 */ /* 0x000fc80000000026 */
        /* <DEDUP_REMOVED lines=11> */
.L_x_36:
[----:B------:R-:W-:Y:S01]  /*2450*/  FMUL.FTZ R61, R50, R51 ;  /* 0x00000033323d7220 */ /* 0x000fe20000410000 */
[----:B------:R-:W-:-:S03]  /*2460*/  FMUL.FTZ R49, R51, 0.5 ;  /* 0x3f00000033317820 */ /* 0x000fc60000410000 */
[----:B------:R-:W-:-:S04]  /*2470*/  FFMA R34, -R61, R61, R50 ;  /* 0x0000003d3d227223 */ /* 0x000fc80000000132 */
[----:B------:R-:W-:-:S07]  /*2480*/  FFMA R61, R34, R49, R61 ;  /* 0x00000031223d7223 */ /* 0x000fce000000003d */
.L_x_37:
[----:B------:R-:W-:Y:S05]  /*2490*/  BSYNC.RECONVERGENT B1 ;  /* 0x0000000000017941 */ /* 0x000fea0003800200 */
.L_x_35:
        /* <DEDUP_REMOVED lines=13> */
.L_x_39:
[----:B------:R-:W-:Y:S05]  /*2570*/  BSYNC.RECONVERGENT B3 ;  /* 0x0000000000037941 */ /* 0x000fea0003800200 */
.L_x_38:
        /* <DEDUP_REMOVED lines=15> */
.L_x_41:
[----:B------:R-:W-:Y:S05]  /*2670*/  BSYNC.RECONVERGENT B3 ;  /* 0x0000000000037941 */ /* 0x000fea0003800200 */
.L_x_40:
        /* <DEDUP_REMOVED lines=15> */
.L_x_43:
[----:B------:R-:W-:Y:S05]  /*2770*/  BSYNC.RECONVERGENT B3 ;  /* 0x0000000000037941 */ /* 0x000fea0003800200 */
.L_x_42:
[----:B0-----:R-:W2:Y:S01]  /*2780*/  LDG.E R49, desc[UR16][R30.64+0x2c] ;  /* 0x00002c101e317981 */ /* 0x001ea2000c1e1900 */
[----:B------:R-:W-:Y:S01]  /*2790*/  FADD R50, R39, R36 ;  /* 0x0000002427327221 */ /* 0x000fe20000000000 */
[----:B------:R-:W-:Y:S03]  /*27a0*/  BSSY.RECONVERGENT B1, `(.L_x_44) ;  /* 0x000000f000017945 */ /* 0x000fe60003800200 */
        /* <DEDUP_REMOVED lines=10> */
.L_x_45:
[----:B------:R-:W-:Y:S01]  /*2850*/  FMUL.FTZ R61, R50, R51 ;  /* 0x00000033323d7220 */ /* 0x000fe20000410000 */
[----:B------:R-:W-:-:S03]  /*2860*/  FMUL.FTZ R49, R51, 0.5 ;  /* 0x3f00000033317820 */ /* 0x000fc60000410000 */
[----:B------:R-:W-:-:S04]  /*2870*/  FFMA R34, -R61, R61, R50 ;  /* 0x0000003d3d227223 */ /* 0x000fc80000000132 */
[----:B------:R-:W-:-:S07]  /*2880*/  FFMA R61, R34, R49, R61 ;  /* 0x00000031223d7223 */ /* 0x000fce000000003d */
.L_x_46:
[----:B------:R-:W-:Y:S05]  /*2890*/  BSYNC.RECONVERGENT B1 ;  /* 0x0000000000017941 */ /* 0x000fea0003800200 */
.L_x_44:
        /* <DEDUP_REMOVED lines=13> */
.L_x_48:
[----:B------:R-:W-:Y:S05]  /*2970*/  BSYNC.RECONVERGENT B3 ;  /* 0x0000000000037941 */ /* 0x000fea0003800200 */
.L_x_47:
        /* <DEDUP_REMOVED lines=15> */
.L_x_50:
[----:B------:R-:W-:Y:S05]  /*2a70*/  BSYNC.RECONVERGENT B3 ;  /* 0x0000000000037941 */ /* 0x000fea0003800200 */
.L_x_49:
        /* <DEDUP_REMOVED lines=15> */
.L_x_52:
[----:B------:R-:W-:Y:S05]  /*2b70*/  BSYNC.RECONVERGENT B3 ;  /* 0x0000000000037941 */ /* 0x000fea0003800200 */
.L_x_51:
        /* <DEDUP_REMOVED lines=13> */
.L_x_54:
[----:B------:R-:W-:Y:S01]  /*2c50*/  FMUL.FTZ R61, R50, R51 ;  /* 0x00000033323d7220 */ /* 0x000fe20000410000 */
[----:B------:R-:W-:-:S03]  /*2c60*/  FMUL.FTZ R36, R51, 0.5 ;  /* 0x3f00000033247820 */ /* 0x000fc60000410000 */
[----:B------:R-:W-:-:S04]  /*2c70*/  FFMA R34, -R61, R61, R50 ;  /* 0x0000003d3d227223 */ /* 0x000fc80000000132 */
[----:B------:R-:W-:-:S07]  /*2c80*/  FFMA R61, R34, R36, R61 ;  /* 0x00000024223d7223 */ /* 0x000fce000000003d */
.L_x_55:
[----:B------:R-:W-:Y:S05]  /*2c90*/  BSYNC.RECONVERGENT B1 ;  /* 0x0000000000017941 */ /* 0x000fea0003800200 */
.L_x_53:
        /* <DEDUP_REMOVED lines=13> */
.L_x_57:
[----:B------:R-:W-:Y:S05]  /*2d70*/  BSYNC.RECONVERGENT B3 ;  /* 0x0000000000037941 */ /* 0x000fea0003800200 */
.L_x_56:
        /* <DEDUP_REMOVED lines=15> */
.L_x_59:
[----:B------:R-:W-:Y:S05]  /*2e70*/  BSYNC.RECONVERGENT B3 ;  /* 0x0000000000037941 */ /* 0x000fea0003800200 */
.L_x_58:
        /* <DEDUP_REMOVED lines=15> */
.L_x_61:
[----:B------:R-:W-:Y:S05]  /*2f70*/  BSYNC.RECONVERGENT B3 ;  /* 0x0000000000037941 */ /* 0x000fea0003800200 */
.L_x_60:
[----:B0-----:R-:W2:Y:S01]  /*2f80*/  LDG.E R49, desc[UR16][R30.64+0x44] ;  /* 0x000044101e317981 */ /* 0x001ea2000c1e1900 */
[----:B------:R-:W-:Y:S01]  /*2f90*/  FADD R57, R57, UR10 ;  /* 0x0000000a39397e21 */ /* 0x000fe20008000000 */
        /* <DEDUP_REMOVED lines=14> */
[----:B------:R-:W-:Y:S01]  /*3080*/  MOV R35, R61 ;  /* 0x0000003d00237202 */ /* 0x000fe20000000f00 */
[----:B------:R-:W-:Y:S06]  /*3090*/  BRA `(.L_x_64) ;  /* 0x0000000000107947 */ /* 0x000fec0003800000 */
.L_x_63:
[----:B------:R-:W-:Y:S01]  /*30a0*/  FMUL.FTZ R35, R50, R51 ;  /* 0x0000003332237220 */ /* 0x000fe20000410000 */
[----:B------:R-:W-:-:S03]  /*30b0*/  FMUL.FTZ R49, R51, 0.5 ;  /* 0x3f00000033317820 */ /* 0x000fc60000410000 */
[----:B------:R-:W-:-:S04]  /*30c0*/  FFMA R34, -R35, R35, R50 ;  /* 0x0000002323227223 */ /* 0x000fc80000000132 */
[----:B------:R-:W-:-:S07]  /*30d0*/  FFMA R35, R34, R49, R35 ;  /* 0x0000003122237223 */ /* 0x000fce0000000023 */
.L_x_64:
[----:B------:R-:W-:Y:S05]  /*30e0*/  BSYNC.RECONVERGENT B1 ;  /* 0x0000000000017941 */ /* 0x000fea0003800200 */
.L_x_62:
        /* <DEDUP_REMOVED lines=14> */
.L_x_66:
[----:B------:R-:W-:Y:S05]  /*31d0*/  BSYNC.RECONVERGENT B3 ;  /* 0x0000000000037941 */ /* 0x000fea0003800200 */
.L_x_65:
        /* <DEDUP_REMOVED lines=16> */
.L_x_68:
[----:B------:R-:W-:Y:S05]  /*32e0*/  BSYNC.RECONVERGENT B3 ;  /* 0x0000000000037941 */ /* 0x000fea0003800200 */
.L_x_67:
        /* <DEDUP_REMOVED lines=16> */
.L_x_70:
[----:B------:R-:W-:Y:S05]  /*33f0*/  BSYNC.RECONVERGENT B3 ;  /* 0x0000000000037941 */ /* 0x000fea0003800200 */
.L_x_69:
[----:B------:R-:W2:Y:S01]  /*3400*/  LDG.E R35, desc[UR16][R30.64+0x50] ;  /* 0x000050101e237981 */ /* 0x000ea2000c1e1900 */
[----:B------:R-:W-:Y:S01]  /*3410*/  FADD R50, R39, R58 ;  /* 0x0000003a27327221 */ /* 0x000fe20000000000 */
[----:B------:R-:W-:Y:S03]  /*3420*/  BSSY.RECONVERGENT B1, `(.L_x_71) ;  /* 0x0000010000017945 */ /* 0x000fe60003800200 */
[----:B0-----:R0:W1:Y:S01]  /*3430*/  MUFU.RSQ R49, R50 ;  /* 0x0000003200317308 */ /* 0x0010620000001400 */
        /* <DEDUP_REMOVED lines=10> */
.L_x_72:
[----:B------:R-:W-:Y:S01]  /*34e0*/  FMUL.FTZ R35, R50, R49 ;  /* 0x0000003132237220 */ /* 0x000fe20000410000 */
[----:B------:R-:W-:-:S03]  /*34f0*/  FMUL.FTZ R49, R49, 0.5 ;  /* 0x3f00000031317820 */ /* 0x000fc60000410000 */
[----:B------:R-:W-:-:S04]  /*3500*/  FFMA R34, -R35, R35, R50 ;  /* 0x0000002323227223 */ /* 0x000fc80000000132 */
[----:B------:R-:W-:-:S07]  /*3510*/  FFMA R35, R34, R49, R35 ;  /* 0x0000003122237223 */ /* 0x000fce0000000023 */
.L_x_73:
[----:B------:R-:W-:Y:S05]  /*3520*/  BSYNC.RECONVERGENT B1 ;  /* 0x0000000000017941 */ /* 0x000fea0003800200 */
.L_x_71:
        /* <DEDUP_REMOVED lines=14> */
.L_x_75:
[----:B------:R-:W-:Y:S05]  /*3610*/  BSYNC.RECONVERGENT B3 ;  /* 0x0000000000037941 */ /* 0x000fea0003800200 */
.L_x_74:
        /* <DEDUP_REMOVED lines=16> */
.L_x_77:
[----:B------:R-:W-:Y:S05]  /*3720*/  BSYNC.RECONVERGENT B3 ;  /* 0x0000000000037941 */ /* 0x000fea0003800200 */
.L_x_76:
        /* <DEDUP_REMOVED lines=16> */
.L_x_79:
[----:B------:R-:W-:Y:S05]  /*3830*/  BSYNC.RECONVERGENT B3 ;  /* 0x0000000000037941 */ /* 0x000fea0003800200 */
.L_x_78:
        /* <DEDUP_REMOVED lines=14> */
.L_x_81:
[----:B------:R-:W-:Y:S01]  /*3920*/  FMUL.FTZ R35, R58, R49 ;  /* 0x000000313a237220 */ /* 0x000fe20000410000 */
[----:B------:R-:W-:-:S03]  /*3930*/  FMUL.FTZ R49, R49, 0.5 ;  /* 0x3f00000031317820 */ /* 0x000fc60000410000 */
[----:B------:R-:W-:-:S04]  /*3940*/  FFMA R34, -R35, R35, R58 ;  /* 0x0000002323227223 */ /* 0x000fc8000000013a */
[----:B------:R-:W-:-:S07]  /*3950*/  FFMA R35, R34, R49, R35 ;  /* 0x0000003122237223 */ /* 0x000fce0000000023 */
.L_x_82:
[----:B------:R-:W-:Y:S05]  /*3960*/  BSYNC.RECONVERGENT B1 ;  /* 0x0000000000017941 */ /* 0x000fea0003800200 */
.L_x_80:
        /* <DEDUP_REMOVED lines=14> */
.L_x_84:
[----:B------:R-:W-:Y:S05]  /*3a50*/  BSYNC.RECONVERGENT B3 ;  /* 0x0000000000037941 */ /* 0x000fea0003800200 */
.L_x_83:
        /* <DEDUP_REMOVED lines=16> */
.L_x_86:
[----:B------:R-:W-:Y:S05]  /*3b60*/  BSYNC.RECONVERGENT B3 ;  /* 0x0000000000037941 */ /* 0x000fea0003800200 */
.L_x_85:
        /* <DEDUP_REMOVED lines=16> */
.L_x_88:
[----:B------:R-:W-:Y:S05]  /*3c70*/  BSYNC.RECONVERGENT B3 ;  /* 0x0000000000037941 */ /* 0x000fea0003800200 */
.L_x_87:
[----:B0-----:R-:W2:Y:S01]  /*3c80*/  LDG.E R49, desc[UR16][R30.64+0x68] ;  /* 0x000068101e317981 */ /* 0x001ea2000c1e1900 */
[----:B------:R-:W-:Y:S01]  /*3c90*/  FFMA R35, RZ, UR10, R3 ;  /* 0x0000000aff237c23 */ /* 0x000fe20008000003 */
[----:B------:R-:W-:Y:S03]  /*3ca0*/  BSSY.RECONVERGENT B1, `(.L_x_89) ;  /* 0x0000013000017945 */ /* 0x000fe60003800200 */
[----:B------:R-:W-:-:S04]  /*3cb0*/  FADD R35, -R2, R35 ;  /* 0x0000002302237221 */ /* 0x000fc80000000100 */
        /* <DEDUP_REMOVED lines=13> */
.L_x_90:
[----:B------:R-:W-:Y:S01]  /*3d90*/  FMUL.FTZ R57, R50, R51 ;  /* 0x0000003332397220 */ /* 0x000fe20000410000 */
[----:B------:R-:W-:-:S03]  /*3da0*/  FMUL.FTZ R49, R51, 0.5 ;  /* 0x3f00000033317820 */ /* 0x000fc60000410000 */
[----:B------:R-:W-:-:S04]  /*3db0*/  FFMA R34, -R57, R57, R50 ;  /* 0x0000003939227223 */ /* 0x000fc80000000132 */
[----:B------:R-:W-:-:S07]  /*3dc0*/  FFMA R57, R34, R49, R57 ;  /* 0x0000003122397223 */ /* 0x000fce0000000039 */
.L_x_91:
[----:B------:R-:W-:Y:S05]  /*3dd0*/  BSYNC.RECONVERGENT B1 ;  /* 0x0000000000017941 */ /* 0x000fea0003800200 */
.L_x_89:
        /* <DEDUP_REMOVED lines=14> */
.L_x_93:
[----:B------:R-:W-:Y:S05]  /*3ec0*/  BSYNC.RECONVERGENT B3 ;  /* 0x0000000000037941 */ /* 0x000fea0003800200 */
.L_x_92:
        /* <DEDUP_REMOVED lines=16> */
.L_x_95:
[----:B------:R-:W-:Y:S05]  /*3fd0*/  BSYNC.RECONVERGENT B3 ;  /* 0x0000000000037941 */ /* 0x000fea0003800200 */
.L_x_94:
        /* <DEDUP_REMOVED lines=16> */
.L_x_97:
[----:B------:R-:W-:Y:S05]  /*40e0*/  BSYNC.RECONVERGENT B3 ;  /* 0x0000000000037941 */ /* 0x000fea0003800200 */
.L_x_96:
        /* <DEDUP_REMOVED lines=14> */
.L_x_99:
[----:B------:R-:W-:Y:S01]  /*41d0*/  FMUL.FTZ R57, R50, R51 ;  /* 0x0000003332397220 */ /* 0x000fe20000410000 */
[----:B------:R-:W-:-:S03]  /*41e0*/  FMUL.FTZ R49, R51, 0.5 ;  /* 0x3f00000033317820 */ /* 0x000fc60000410000 */
[----:B------:R-:W-:-:S04]  /*41f0*/  FFMA R34, -R57, R57, R50 ;  /* 0x0000003939227223 */ /* 0x000fc80000000132 */
[----:B------:R-:W-:-:S07]  /*4200*/  FFMA R57, R34, R49, R57 ;  /* 0x0000003122397223 */ /* 0x000fce0000000039 */
.L_x_100:
[----:B------:R-:W-:Y:S05]  /*4210*/  BSYNC.RECONVERGENT B1 ;  /* 0x0000000000017941 */ /* 0x000fea0003800200 */
.L_x_98:
        /* <DEDUP_REMOVED lines=14> */
.L_x_102:
[----:B------:R-:W-:Y:S05]  /*4300*/  BSYNC.RECONVERGENT B3 ;  /* 0x0000000000037941 */ /* 0x000fea0003800200 */
.L_x_101:
        /* <DEDUP_REMOVED lines=16> */
.L_x_104:
[----:B------:R-:W-:Y:S05]  /*4410*/  BSYNC.RECONVERGENT B3 ;  /* 0x0000000000037941 */ /* 0x000fea0003800200 */
.L_x_103:
        /* <DEDUP_REMOVED lines=16> */
.L_x_106:
[----:B------:R-:W-:Y:S05]  /*4520*/  BSYNC.RECONVERGENT B3 ;  /* 0x0000000000037941 */ /* 0x000fea0003800200 */
.L_x_105:
        /* <DEDUP_REMOVED lines=14> */
.L_x_108:
[----:B------:R-:W-:Y:S01]  /*4610*/  FMUL.FTZ R57, R58, R51 ;  /* 0x000000333a397220 */ /* 0x000fe20000410000 */
[----:B------:R-:W-:-:S03]  /*4620*/  FMUL.FTZ R49, R51, 0.5 ;  /* 0x3f00000033317820 */ /* 0x000fc60000410000 */
[----:B------:R-:W-:-:S04]  /*4630*/  FFMA R34, -R57, R57, R58 ;  /* 0x0000003939227223 */ /* 0x000fc8000000013a */
[----:B------:R-:W-:-:S07]  /*4640*/  FFMA R57, R34, R49, R57 ;  /* 0x0000003122397223 */ /* 0x000fce0000000039 */
.L_x_109:
[----:B------:R-:W-:Y:S05]  /*4650*/  BSYNC.RECONVERGENT B1 ;  /* 0x0000000000017941 */ /* 0x000fea0003800200 */
.L_x_107:
        /* <DEDUP_REMOVED lines=14> */
.L_x_111:
[----:B------:R-:W-:Y:S05]  /*4740*/  BSYNC.RECONVERGENT B3 ;  /* 0x0000000000037941 */ /* 0x000fea0003800200 */
.L_x_110:
        /* <DEDUP_REMOVED lines=16> */
.L_x_113:
[----:B------:R-:W-:Y:S05]  /*4850*/  BSYNC.RECONVERGENT B3 ;  /* 0x0000000000037941 */ /* 0x000fea0003800200 */
.L_x_112:
        /* <DEDUP_REMOVED lines=16> */
.L_x_115:
[----:B------:R-:W-:Y:S05]  /*4960*/  BSYNC.RECONVERGENT B3 ;  /* 0x0000000000037941 */ /* 0x000fea0003800200 */
.L_x_114:
[----:B0-----:R-:W2:Y:S01]  /*4970*/  LDG.E R49, desc[UR16][R30.64+0x8c] ;  /* 0x00008c101e317981 */ /* 0x001ea2000c1e1900 */
[----:B------:R-:W-:Y:S01]  /*4980*/  FFMA R58, R35, R35, R38 ;  /* 0x00000023233a7223 */ /* 0x000fe20000000026 */
[----:B------:R-:W-:Y:S03]  /*4990*/  BSSY.RECONVERGENT B1, `(.L_x_116) ;  /* 0x0000011000017945 */ /* 0x000fe60003800200 */
        /* <DEDUP_REMOVED lines=12> */
.L_x_117:
[----:B------:R-:W-:Y:S01]  /*4a60*/  FMUL.FTZ R57, R50, R51 ;  /* 0x0000003332397220 */ /* 0x000fe20000410000 */
[----:B------:R-:W-:-:S03]  /*4a70*/  FMUL.FTZ R49, R51, 0.5 ;  /* 0x3f00000033317820 */ /* 0x000fc60000410000 */
[----:B------:R-:W-:-:S04]  /*4a80*/  FFMA R34, -R57, R57, R50 ;  /* 0x0000003939227223 */ /* 0x000fc80000000132 */
[----:B------:R-:W-:-:S07]  /*4a90*/  FFMA R57, R34, R49, R57 ;  /* 0x0000003122397223 */ /* 0x000fce0000000039 */
.L_x_118:
[----:B------:R-:W-:Y:S05]  /*4aa0*/  BSYNC.RECONVERGENT B1 ;  /* 0x0000000000017941 */ /* 0x000fea0003800200 */
.L_x_116:
        /* <DEDUP_REMOVED lines=14> */
.L_x_120:
[----:B------:R-:W-:Y:S05]  /*4b90*/  BSYNC.RECONVERGENT B3 ;  /* 0x0000000000037941 */ /* 0x000fea0003800200 */
.L_x_119:
        /* <DEDUP_REMOVED lines=16> */
.L_x_122:
[----:B------:R-:W-:Y:S05]  /*4ca0*/  BSYNC.RECONVERGENT B3 ;  /* 0x0000000000037941 */ /* 0x000fea0003800200 */
.L_x_121:
        /* <DEDUP_REMOVED lines=16> */
.L_x_124:
[----:B------:R-:W-:Y:S05]  /*4db0*/  BSYNC.RECONVERGENT B3 ;  /* 0x0000000000037941 */ /* 0x000fea0003800200 */
.L_x_123:
        /* <DEDUP_REMOVED lines=14> */
.L_x_126:
[----:B------:R-:W-:Y:S01]  /*4ea0*/  FMUL.FTZ R57, R50, R51 ;  /* 0x0000003332397220 */ /* 0x000fe20000410000 */
[----:B------:R-:W-:-:S03]  /*4eb0*/  FMUL.FTZ R49, R51, 0.5 ;  /* 0x3f00000033317820 */ /* 0x000fc60000410000 */
[----:B------:R-:W-:-:S04]  /*4ec0*/  FFMA R34, -R57, R57, R50 ;  /* 0x0000003939227223 */ /* 0x000fc80000000132 */
[----:B------:R-:W-:-:S07]  /*4ed0*/  FFMA R57, R34, R49, R57 ;  /* 0x0000003122397223 */ /* 0x000fce0000000039 */
.L_x_127:
[----:B------:R-:W-:Y:S05]  /*4ee0*/  BSYNC.RECONVERGENT B1 ;  /* 0x0000000000017941 */ /* 0x000fea0003800200 */
.L_x_125:
        /* <DEDUP_REMOVED lines=14> */
.L_x_129:
[----:B------:R-:W-:Y:S05]  /*4fd0*/  BSYNC.RECONVERGENT B3 ;  /* 0x0000000000037941 */ /* 0x000fea0003800200 */
.L_x_128:
        /* <DEDUP_REMOVED lines=16> */
.L_x_131:
[----:B------:R-:W-:Y:S05]  /*50e0*/  BSYNC.RECONVERGENT B3 ;  /* 0x0000000000037941 */ /* 0x000fea0003800200 */
.L_x_130:
        /* <DEDUP_REMOVED lines=16> */
.L_x_133:
[----:B------:R-:W-:Y:S05]  /*51f0*/  BSYNC.RECONVERGENT B3 ;  /* 0x0000000000037941 */ /* 0x000fea0003800200 */
.L_x_132:
        /* <DEDUP_REMOVED lines=14> */
.L_x_135:
[----:B------:R-:W-:Y:S01]  /*52e0*/  FMUL.FTZ R57, R58, R51 ;  /* 0x000000333a397220 */ /* 0x000fe20000410000 */
[----:B------:R-:W-:-:S03]  /*52f0*/  FMUL.FTZ R49, R51, 0.5 ;  /* 0x3f00000033317820 */ /* 0x000fc60000410000 */
[----:B------:R-:W-:-:S04]  /*5300*/  FFMA R34, -R57, R57, R58 ;  /* 0x0000003939227223 */ /* 0x000fc8000000013a */
[----:B------:R-:W-:-:S07]  /*5310*/  FFMA R57, R34, R49, R57 ;  /* 0x0000003122397223 */ /* 0x000fce0000000039 */
.L_x_136:
[----:B------:R-:W-:Y:S05]  /*5320*/  BSYNC.RECONVERGENT B1 ;  /* 0x0000000000017941 */ /* 0x000fea0003800200 */
.L_x_134:
        /* <DEDUP_REMOVED lines=14> */
.L_x_138:
[----:B------:R-:W-:Y:S05]  /*5410*/  BSYNC.RECONVERGENT B3 ;  /* 0x0000000000037941 */ /* 0x000fea0003800200 */
.L_x_137:
        /* <DEDUP_REMOVED lines=16> */
.L_x_140:
[----:B------:R-:W-:Y:S05]  /*5520*/  BSYNC.RECONVERGENT B3 ;  /* 0x0000000000037941 */ /* 0x000fea0003800200 */
.L_x_139:
        /* <DEDUP_REMOVED lines=16> */
.L_x_142:
[----:B------:R-:W-:Y:S05]  /*5630*/  BSYNC.RECONVERGENT B3 ;  /* 0x0000000000037941 */ /* 0x000fea0003800200 */
.L_x_141:
        /* <DEDUP_REMOVED lines=15> */
.L_x_144:
[----:B------:R-:W-:Y:S01]  /*5730*/  FMUL.FTZ R35, R50, R51 ;  /* 0x0000003332237220 */ /* 0x000fe20000410000 */
[----:B------:R-:W-:-:S03]  /*5740*/  FMUL.FTZ R49, R51, 0.5 ;  /* 0x3f00000033317820 */ /* 0x000fc60000410000 */
[----:B------:R-:W-:-:S04]  /*5750*/  FFMA R34, -R35, R35, R50 ;  /* 0x0000002323227223 */ /* 0x000fc80000000132 */
[----:B------:R-:W-:-:S07]  /*5760*/  FFMA R35, R34, R49, R35 ;  /* 0x0000003122237223 */ /* 0x000fce0000000023 */
.L_x_145:
[----:B------:R-:W-:Y:S05]  /*5770*/  BSYNC.RECONVERGENT B1 ;  /* 0x0000000000017941 */ /* 0x000fea0003800200 */
.L_x_143:
        /* <DEDUP_REMOVED lines=14> */
.L_x_147:
[----:B------:R-:W-:Y:S05]  /*5860*/  BSYNC.RECONVERGENT B3 ;  /* 0x0000000000037941 */ /* 0x000fea0003800200 */
.L_x_146:
        /* <DEDUP_REMOVED lines=16> */
.L_x_149:
[----:B------:R-:W-:Y:S05]  /*5970*/  BSYNC.RECONVERGENT B3 ;  /* 0x0000000000037941 */ /* 0x000fea0003800200 */
.L_x_148:
        /* <DEDUP_REMOVED lines=16> */
.L_x_151:
[----:B------:R-:W-:Y:S05]  /*5a80*/  BSYNC.RECONVERGENT B3 ;  /* 0x0000000000037941 */ /* 0x000fea0003800200 */
.L_x_150:
        /* <DEDUP_REMOVED lines=14> */
.L_x_153:
[----:B------:R-:W-:Y:S01]  /*5b70*/  FMUL.FTZ R35, R50, R49 ;  /* 0x0000003132237220 */ /* 0x000fe20000410000 */
[----:B------:R-:W-:-:S03]  /*5b80*/  FMUL.FTZ R49, R49, 0.5 ;  /* 0x3f00000031317820 */ /* 0x000fc60000410000 */
[----:B------:R-:W-:-:S04]  /*5b90*/  FFMA R34, -R35, R35, R50 ;  /* 0x0000002323227223 */ /* 0x000fc80000000132 */
[----:B------:R-:W-:-:S07]  /*5ba0*/  FFMA R35, R34, R49, R35 ;  /* 0x0000003122237223 */ /* 0x000fce0000000023 */
.L_x_154:
[----:B------:R-:W-:Y:S05]  /*5bb0*/  BSYNC.RECONVERGENT B1 ;  /* 0x0000000000017941 */ /* 0x000fea0003800200 */
.L_x_152:
        /* <DEDUP_REMOVED lines=14> */
.L_x_156:
[----:B------:R-:W-:Y:S05]  /*5ca0*/  BSYNC.RECONVERGENT B3 ;  /* 0x0000000000037941 */ /* 0x000fea0003800200 */
.L_x_155:
        /* <DEDUP_REMOVED lines=16> */
.L_x_158:
[----:B------:R-:W-:Y:S05]  /*5db0*/  BSYNC.RECONVERGENT B3 ;  /* 0x0000000000037941 */ /* 0x000fea0003800200 */
.L_x_157:
        /* <DEDUP_REMOVED lines=16> */
.L_x_160:
[----:B------:R-:W-:Y:S05]  /*5ec0*/  BSYNC.RECONVERGENT B3 ;  /* 0x0000000000037941 */ /* 0x000fea0003800200 */
.L_x_159:
        /* <DEDUP_REMOVED lines=14> */
.L_x_162:
[----:B------:R-:W-:Y:S01]  /*5fb0*/  FMUL.FTZ R35, R58, R49 ;  /* 0x000000313a237220 */ /* 0x000fe20000410000 */
[----:B------:R-:W-:-:S03]  /*5fc0*/  FMUL.FTZ R49, R49, 0.5 ;  /* 0x3f00000031317820 */ /* 0x000fc60000410000 */
[----:B------:R-:W-:-:S04]  /*5fd0*/  FFMA R34, -R35, R35, R58 ;  /* 0x0000002323227223 */ /* 0x000fc8000000013a */
[----:B------:R-:W-:-:S07]  /*5fe0*/  FFMA R35, R34, R49, R35 ;  /* 0x0000003122237223 */ /* 0x000fce0000000023 */
.L_x_163:
[----:B------:R-:W-:Y:S05]  /*5ff0*/  BSYNC.RECONVERGENT B1 ;  /* 0x0000000000017941 */ /* 0x000fea0003800200 */
.L_x_161:
        /* <DEDUP_REMOVED lines=14> */
.L_x_165:
[----:B------:R-:W-:Y:S05]  /*60e0*/  BSYNC.RECONVERGENT B3 ;  /* 0x0000000000037941 */ /* 0x000fea0003800200 */
.L_x_164:
        /* <DEDUP_REMOVED lines=16> */
.L_x_167:
[----:B------:R-:W-:Y:S05]  /*61f0*/  BSYNC.RECONVERGENT B3 ;  /* 0x0000000000037941 */ /* 0x000fea0003800200 */
.L_x_166:
        /* <DEDUP_REMOVED lines=16> */
.L_x_169:
[----:B------:R-:W-:Y:S05]  /*6300*/  BSYNC.RECONVERGENT B3 ;  /* 0x0000000000037941 */ /* 0x000fea0003800200 */
.L_x_168:
[----:B------:R-:W2:Y:S01]  /*6310*/  LDG.E R35, desc[UR16][R30.64+0xd4] ;  /* 0x0000d4101e237981 */ /* 0x000ea2000c1e1900 */
[----:B------:R-:W-:Y:S01]  /*6320*/  FADD R3, R3, UR10 ;  /* 0x0000000a03037e21 */ /* 0x000fe20008000000 */
[----:B------:R-:W-:Y:S03]  /*6330*/  BSSY.RECONVERGENT B1, `(.L_x_170) ;  /* 0x0000013000017945 */ /* 0x000fe60003800200 */
[----:B------:R-:W-:-:S04]  /*6340*/  FADD R3, -R2, R3 ;  /* 0x0000000302037221 */ /* 0x000fc80000000100 */
[----:B------:R-:W-:-:S04]  /*6350*/  FFMA R42, R3, R3, R42 ;  /* 0x00000003032a7223 */ /* 0x000fc8000000002a */
[----:B------:R-:W-:-:S04]  /*6360*/  FADD R50, R40, R42 ;  /* 0x0000002a28327221 */ /* 0x000fc80000000000 */
        /* <DEDUP_REMOVED lines=11> */
.L_x_171:
[----:B------:R-:W-:Y:S01]  /*6420*/  FMUL.FTZ R35, R50, R49 ;  /* 0x0000003132237220 */ /* 0x000fe20000410000 */
[----:B------:R-:W-:-:S03]  /*6430*/  FMUL.FTZ R49, R49, 0.5 ;  /* 0x3f00000031317820 */ /* 0x000fc60000410000 */
[----:B------:R-:W-:-:S04]  /*6440*/  FFMA R34, -R35, R35, R50 ;  /* 0x0000002323227223 */ /* 0x000fc80000000132 */
[----:B------:R-:W-:-:S07]  /*6450*/  FFMA R35, R34, R49, R35 ;  /* 0x0000003122237223 */ /* 0x000fce0000000023 */
.L_x_172:
[----:B------:R-:W-:Y:S05]  /*6460*/  BSYNC.RECONVERGENT B1 ;  /* 0x0000000000017941 */ /* 0x000fea0003800200 */
.L_x_170:
        /* <DEDUP_REMOVED lines=14> */
.L_x_174:
[----:B------:R-:W-:Y:S05]  /*6550*/  BSYNC.RECONVERGENT B3 ;  /* 0x0000000000037941 */ /* 0x000fea0003800200 */
.L_x_173:
        /* <DEDUP_REMOVED lines=16> */
.L_x_176:
[----:B------:R-:W-:Y:S05]  /*6660*/  BSYNC.RECONVERGENT B3 ;  /* 0x0000000000037941 */ /* 0x000fea0003800200 */
.L_x_175:
        /* <DEDUP_REMOVED lines=16> */
.L_x_178:
[----:B------:R-:W-:Y:S05]  /*6770*/  BSYNC.RECONVERGENT B3 ;  /* 0x0000000000037941 */ /* 0x000fea0003800200 */
.L_x_177:
        /* <DEDUP_REMOVED lines=14> */
.L_x_180:
[----:B------:R-:W-:Y:S01]  /*6860*/  FMUL.FTZ R35, R50, R49 ;  /* 0x0000003132237220 */ /* 0x000fe20000410000 */
[----:B------:R-:W-:-:S03]  /*6870*/  FMUL.FTZ R49, R49, 0.5 ;  /* 0x3f00000031317820 */ /* 0x000fc60000410000 */
[----:B------:R-:W-:-:S04]  /*6880*/  FFMA R34, -R35, R35, R50 ;  /* 0x0000002323227223 */ /* 0x000fc80000000132 */
[----:B------:R-:W-:-:S07]  /*6890*/  FFMA R35, R34, R49, R35 ;  /* 0x0000003122237223 */ /* 0x000fce0000000023 */
.L_x_181:
[----:B------:R-:W-:Y:S05]  /*68a0*/  BSYNC.RECONVERGENT B1 ;  /* 0x0000000000017941 */ /* 0x000fea0003800200 */
.L_x_179:
        /* <DEDUP_REMOVED lines=14> */
.L_x_183:
[----:B------:R-:W-:Y:S05]  /*6990*/  BSYNC.RECONVERGENT B3 ;  /* 0x0000000000037941 */ /* 0x000fea0003800200 */
.L_x_182:
        /* <DEDUP_REMOVED lines=16> */
.L_x_185:
[----:B------:R-:W-:Y:S05]  /*6aa0*/  BSYNC.RECONVERGENT B3 ;  /* 0x0000000000037941 */ /* 0x000fea0003800200 */
.L_x_184:
        /* <DEDUP_REMOVED lines=16> */
.L_x_187:
[----:B------:R-:W-:Y:S05]  /*6bb0*/  BSYNC.RECONVERGENT B3 ;  /* 0x0000000000037941 */ /* 0x000fea0003800200 */
.L_x_186:
[----:B------:R-:W2:Y:S01]  /*6bc0*/  LDG.E R35, desc[UR16][R30.64+0xec] ;  /* 0x0000ec101e237981 */ /* 0x000ea2000c1e1900 */
[----:B0-----:R-:W-:Y:S01]  /*6bd0*/  FADD R49, R37, R42 ;  /* 0x0000002a25317221 */ /* 0x001fe20000000000 */
[----:B------:R-:W-:Y:S03]  /*6be0*/  BSSY.RECONVERGENT B1, `(.L_x_188) ;  /* 0x000000f000017945 */ /* 0x000fe60003800200 */
[----:B------:R0:W1:Y:S01]  /*6bf0*/  MUFU.RSQ R42, R49 ;  /* 0x00000031002a7308 */ /* 0x0000620000001400 */
[----:B--2---:R-:W-:Y:S01]  /*6c00*/  FADD R35, R35, R34 ;  /* 0x0000002223237221 */ /* 0x004fe20000000000 */
[----:B------:R-:W-:-:S04]  /*6c10*/  IADD3 R34, PT, PT, R49, -0xd000000, RZ ;  /* 0xf300000031227810 */ /* 0x000fc80007ffe0ff */
[----:B------:R0:W-:Y:S01]  /*6c20*/  STG.E desc[UR16][R30.64+0xec], R35 ;  /* 0x0000ec231e007986 */ /* 0x0001e2000c101910 */
[----:B------:R-:W-:-:S13]  /*6c30*/  ISETP.GT.U32.AND P0, PT, R34, 0x727fffff, PT ;  /* 0x727fffff2200780c */ /* 0x000fda0003f04070 */
[----:B01----:R-:W-:Y:S05]  /*6c40*/  @!P0 BRA `(.L_x_189) ;  /* 0x0000000000108947 */ /* 0x003fea0003800000 */
[----:B------:R-:W-:-:S07]  /*6c50*/  MOV R34, 0x6c70 ;  /* 0x00006c7000227802 */ /* 0x000fce0000000f00 */
[----:B------:R-:W-:Y:S05]  /*6c60*/  CALL.REL.NOINC `($__internal_0_$__cuda_sm20_sqrt_rn_f32_slowpath) ;  /* 0x0000004400247944 */ /* 0x000fea0003c00000 */
[----:B------:R-:W-:Y:S01]  /*6c70*/  MOV R35, R61 ;  /* 0x0000003d00237202 */ /* 0x000fe20000000f00 */
[----:B------:R-:W-:Y:S06]  /*6c80*/  BRA `(.L_x_190) ;  /* 0x0000000000107947 */ /* 0x000fec0003800000 */
.L_x_189:
[----:B------:R-:W-:Y:S01]  /*6c90*/  FMUL.FTZ R35, R49, R42 ;  /* 0x0000002a31237220 */ /* 0x000fe20000410000 */
[----:B------:R-:W-:-:S03]  /*6ca0*/  FMUL.FTZ R42, R42, 0.5 ;  /* 0x3f0000002a2a7820 */ /* 0x000fc60000410000 */
[----:B------:R-:W-:-:S04]  /*6cb0*/  FFMA R34, -R35, R35, R49 ;  /* 0x0000002323227223 */ /* 0x000fc80000000131 */
[----:B------:R-:W-:-:S07]  /*6cc0*/  FFMA R35, R34, R42, R35 ;  /* 0x0000002a22237223 */ /* 0x000fce0000000023 */
.L_x_190:
[----:B------:R-:W-:Y:S05]  /*6cd0*/  BSYNC.RECONVERGENT B1 ;  /* 0x0000000000017941 */ /* 0x000fea0003800200 */
.L_x_188:
        /* <DEDUP_REMOVED lines=14> */
.L_x_192:
[----:B------:R-:W-:Y:S05]  /*6dc0*/  BSYNC.RECONVERGENT B3 ;  /* 0x0000000000037941 */ /* 0x000fea0003800200 */
.L_x_191:
        /* <DEDUP_REMOVED lines=16> */
.L_x_194:
[----:B------:R-:W-:Y:S05]  /*6ed0*/  BSYNC.RECONVERGENT B3 ;  /* 0x0000000000037941 */ /* 0x000fea0003800200 */
.L_x_193:
        /* <DEDUP_REMOVED lines=16> */
.L_x_196:
[----:B------:R-:W-:Y:S05]  /*6fe0*/  BSYNC.RECONVERGENT B3 ;  /* 0x0000000000037941 */ /* 0x000fea0003800200 */
.L_x_195:
[----:B------:R-:W2:Y:S01]  /*6ff0*/  LDG.E R35, desc[UR16][R30.64+0xf8] ;  /* 0x0000f8101e237981 */ /* 0x000ea2000c1e1900 */
[----:B------:R-:W-:Y:S01]  /*7000*/  FFMA R38, R3, R3, R38 ;  /* 0x0000000303267223 */ /* 0x000fe20000000026 */
[----:B------:R-:W-:Y:S03]  /*7010*/  BSSY.RECONVERGENT B1, `(.L_x_197) ;  /* 0x0000010000017945 */ /* 0x000fe60003800200 */
[----:B0-----:R-:W-:-:S04]  /*7020*/  FADD R49, R40, R38 ;  /* 0x0000002628317221 */ /* 0x001fc80000000000 */
        /* <DEDUP_REMOVED lines=10> */
.L_x_198:
[----:B------:R-:W-:Y:S01]  /*70d0*/  FMUL.FTZ R35, R49, R42 ;  /* 0x0000002a31237220 */ /* 0x000fe20000410000 */
[----:B------:R-:W-:-:S03]  /*70e0*/  FMUL.FTZ R42, R42, 0.5 ;  /* 0x3f0000002a2a7820 */ /* 0x000fc60000410000 */
[----:B------:R-:W-:-:S04]  /*70f0*/  FFMA R34, -R35, R35, R49 ;  /* 0x0000002323227223 */ /* 0x000fc80000000131 */
[----:B------:R-:W-:-:S07]  /*7100*/  FFMA R35, R34, R42, R35 ;  /* 0x0000002a22237223 */ /* 0x000fce0000000023 */
.L_x_199:
[----:B------:R-:W-:Y:S05]  /*7110*/  BSYNC.RECONVERGENT B1 ;  /* 0x0000000000017941 */ /* 0x000fea0003800200 */
.L_x_197:
        /* <DEDUP_REMOVED lines=14> */
.L_x_201:
[----:B------:R-:W-:Y:S05]  /*7200*/  BSYNC.RECONVERGENT B3 ;  /* 0x0000000000037941 */ /* 0x000fea0003800200 */
.L_x_200:
        /* <DEDUP_REMOVED lines=16> */
.L_x_203:
[----:B------:R-:W-:Y:S05]  /*7310*/  BSYNC.RECONVERGENT B3 ;  /* 0x0000000000037941 */ /* 0x000fea0003800200 */
.L_x_202:
        /* <DEDUP_REMOVED lines=16> */
.L_x_205:
[----:B------:R-:W-:Y:S05]  /*7420*/  BSYNC.RECONVERGENT B3 ;  /* 0x0000000000037941 */ /* 0x000fea0003800200 */
.L_x_204:
        /* <DEDUP_REMOVED lines=13> */
.L_x_207:
[----:B------:R-:W-:Y:S01]  /*7500*/  FMUL.FTZ R35, R49, R42 ;  /* 0x0000002a31237220 */ /* 0x000fe20000410000 */
[----:B------:R-:W-:-:S03]  /*7510*/  FMUL.FTZ R42, R42, 0.5 ;  /* 0x3f0000002a2a7820 */ /* 0x000fc60000410000 */
[----:B------:R-:W-:-:S04]  /*7520*/  FFMA R34, -R35, R35, R49 ;  /* 0x0000002323227223 */ /* 0x000fc80000000131 */
[----:B------:R-:W-:-:S07]  /*7530*/  FFMA R35, R34, R42, R35 ;  /* 0x0000002a22237223 */ /* 0x000fce0000000023 */
.L_x_208:
[----:B------:R-:W-:Y:S05]  /*7540*/  BSYNC.RECONVERGENT B1 ;  /* 0x0000000000017941 */ /* 0x000fea0003800200 */
.L_x_206:
        /* <DEDUP_REMOVED lines=14> */
.L_x_210:
[----:B------:R-:W-:Y:S05]  /*7630*/  BSYNC.RECONVERGENT B3 ;  /* 0x0000000000037941 */ /* 0x000fea0003800200 */
.L_x_209:
        /* <DEDUP_REMOVED lines=16> */
.L_x_212:
[----:B------:R-:W-:Y:S05]  /*7740*/  BSYNC.RECONVERGENT B3 ;  /* 0x0000000000037941 */ /* 0x000fea0003800200 */
.L_x_211:
        /* <DEDUP_REMOVED lines=16> */
.L_x_214:
[----:B------:R-:W-:Y:S05]  /*7850*/  BSYNC.RECONVERGENT B3 ;  /* 0x0000000000037941 */ /* 0x000fea0003800200 */
.L_x_213:
        /* <DEDUP_REMOVED lines=13> */
.L_x_216:
[----:B------:R-:W-:Y:S01]  /*7930*/  FMUL.FTZ R35, R49, R38 ;  /* 0x0000002631237220 */ /* 0x000fe20000410000 */
[----:B------:R-:W-:-:S03]  /*7940*/  FMUL.FTZ R38, R38, 0.5 ;  /* 0x3f00000026267820 */ /* 0x000fc60000410000 */
[----:B------:R-:W-:-:S04]  /*7950*/  FFMA R34, -R35, R35, R49 ;  /* 0x0000002323227223 */ /* 0x000fc80000000131 */
[----:B------:R-:W-:-:S07]  /*7960*/  FFMA R35, R34, R38, R35 ;  /* 0x0000002622237223 */ /* 0x000fce0000000023 */
.L_x_217:
[----:B------:R-:W-:Y:S05]  /*7970*/  BSYNC.RECONVERGENT B1 ;  /* 0x0000000000017941 */ /* 0x000fea0003800200 */
.L_x_215:
        /* <DEDUP_REMOVED lines=14> */
.L_x_219:
[----:B------:R-:W-:Y:S05]  /*7a60*/  BSYNC.RECONVERGENT B3 ;  /* 0x0000000000037941 */ /* 0x000fea0003800200 */
.L_x_218:
        /* <DEDUP_REMOVED lines=16> */
.L_x_221:
[----:B------:R-:W-:Y:S05]  /*7b70*/  BSYNC.RECONVERGENT B3 ;  /* 0x0000000000037941 */ /* 0x000fea0003800200 */
.L_x_220:
        /* <DEDUP_REMOVED lines=16> */
.L_x_223:
[----:B------:R-:W-:Y:S05]  /*7c80*/  BSYNC.RECONVERGENT B3 ;  /* 0x0000000000037941 */ /* 0x000fea0003800200 */
.L_x_222:
[----:B------:R-:W2:Y:S01]  /*7c90*/  LDG.E R35, desc[UR16][R30.64+0x11c] ;  /* 0x00011c101e237981 */ /* 0x000ea2000c1e1900 */
[----:B------:R-:W-:Y:S01]  /*7ca0*/  FFMA R36, R3, R3, R36 ;  /* 0x0000000303247223 */ /* 0x000fe20000000024 */
[----:B------:R-:W-:Y:S03]  /*7cb0*/  BSSY.RECONVERGENT B1, `(.L_x_224) ;  /* 0x0000010000017945 */ /* 0x000fe60003800200 */
[----:B0-----:R-:W-:-:S05]  /*7cc0*/  FADD R49, R40, R36 ;  /* 0x0000002428317221 */ /* 0x001fca0000000000 */
[----:B------:R-:W-:-:S04]  /*7cd0*/  IADD3 R3, PT, PT, R49, -0xd000000, RZ ;  /* 0xf300000031037810 */ /* 0x000fc80007ffe0ff */
[----:B------:R-:W-:Y:S01]  /*7ce0*/  ISETP.GT.U32.AND P0, PT, R3, 0x727fffff, PT ;  /* 0x727fffff0300780c */ /* 0x000fe20003f04070 */
[----:B--2---:R-:W-:Y:S02]  /*7cf0*/  FADD R35, R35, R34 ;  /* 0x0000002223237221 */ /* 0x004fe40000000000 */
[----:B------:R0:W1:Y:S03]  /*7d00*/  MUFU.RSQ R34, R49 ;  /* 0x0000003100227308 */ /* 0x0000660000001400 */
[----:B------:R0:W-:Y:S07]  /*7d10*/  STG.E desc[UR16][R30.64+0x11c], R35 ;  /* 0x00011c231e007986 */ /* 0x0001ee000c101910 */
[----:B------:R-:W-:Y:S05]  /*7d20*/  @!P0 BRA `(.L_x_225) ;  /* 0x0000000000108947 */ /* 0x000fea0003800000 */
[----:B-1----:R-:W-:-:S07]  /*7d30*/  MOV R34, 0x7d50 ;  /* 0x00007d5000227802 */ /* 0x002fce0000000f00 */
[----:B0-----:R-:W-:Y:S05]  /*7d40*/  CALL.REL.NOINC `($__internal_0_$__cuda_sm20_sqrt_rn_f32_slowpath) ;  /* 0x0000003000ec7944 */ /* 0x001fea0003c00000 */
[----:B------:R-:W-:Y:S01]  /*7d50*/  MOV R3, R61 ;  /* 0x0000003d00037202 */ /* 0x000fe20000000f00 */
[----:B------:R-:W-:Y:S06]  /*7d60*/  BRA `(.L_x_226) ;  /* 0x0000000000107947 */ /* 0x000fec0003800000 */
.L_x_225:
[----:B-1----:R-:W-:Y:S01]  /*7d70*/  FMUL.FTZ R3, R49, R34 ;  /* 0x0000002231037220 */ /* 0x002fe20000410000 */
[----:B0-----:R-:W-:-:S03]  /*7d80*/  FMUL.FTZ R35, R34, 0.5 ;  /* 0x3f00000022237820 */ /* 0x001fc60000410000 */
[----:B------:R-:W-:-:S04]  /*7d90*/  FFMA R34, -R3, R3, R49 ;  /* 0x0000000303227223 */ /* 0x000fc80000000131 */
[----:B------:R-:W-:-:S07]  /*7da0*/  FFMA R3, R34, R35, R3 ;  /* 0x0000002322037223 */ /* 0x000fce0000000003 */
.L_x_226:
[----:B------:R-:W-:Y:S05]  /*7db0*/  BSYNC.RECONVERGENT B1 ;  /* 0x0000000000017941 */ /* 0x000fea0003800200 */
.L_x_224:
        /* <DEDUP_REMOVED lines=14> */
.L_x_228:
[----:B------:R-:W-:Y:S05]  /*7ea0*/  BSYNC.RECONVERGENT B3 ;  /* 0x0000000000037941 */ /* 0x000fea0003800200 */
.L_x_227:
        /* <DEDUP_REMOVED lines=16> */
.L_x_230:
[----:B------:R-:W-:Y:S05]  /*7fb0*/  BSYNC.RECONVERGENT B3 ;  /* 0x0000000000037941 */ /* 0x000fea0003800200 */
.L_x_229:
        /* <DEDUP_REMOVED lines=16> */
.L_x_232:
[----:B------:R-:W-:Y:S05]  /*80c0*/  BSYNC.RECONVERGENT B3 ;  /* 0x0000000000037941 */ /* 0x000fea0003800200 */
.L_x_231:
[----:B------:R-:W2:Y:S01]  /*80d0*/  LDG.E R3, desc[UR16][R30.64+0x128] ;  /* 0x000128101e037981 */ /* 0x000ea2000c1e1900 */
[----:B------:R-:W-:Y:S01]  /*80e0*/  FADD R49, R39, R36 ;  /* 0x0000002427317221 */ /* 0x000fe20000000000 */
[----:B------:R-:W-:Y:S03]  /*80f0*/  BSSY.RECONVERGENT B1, `(.L_x_233) ;  /* 0x000000f000017945 */ /* 0x000fe60003800200 */
[----:B------:R1:W3:Y:S01]  /*8100*/  MUFU.RSQ R38, R49 ;  /* 0x0000003100267308 */ /* 0x0002e20000001400 */
[----:B--2---:R-:W-:Y:S01]  /*8110*/  FADD R3, R3, R34 ;  /* 0x0000002203037221 */ /* 0x004fe20000000000 */
[----:B------:R-:W-:-:S04]  /*8120*/  IADD3 R34, PT, PT, R49, -0xd000000, RZ ;  /* 0xf300000031227810 */ /* 0x000fc80007ffe0ff */
[----:B------:R1:W-:Y:S01]  /*8130*/  STG.E desc[UR16][R30.64+0x128], R3 ;  /* 0x000128031e007986 */ /* 0x0003e2000c101910 */
[----:B------:R-:W-:-:S13]  /*8140*/  ISETP.GT.U32.AND P0, PT, R34, 0x727fffff, PT ;  /* 0x727fffff2200780c */ /* 0x000fda0003f04070 */
[----:B-1-3--:R-:W-:Y:S05]  /*8150*/  @!P0 BRA `(.L_x_234) ;  /* 0x0000000000108947 */ /* 0x00afea0003800000 */
[----:B------:R-:W-:-:S07]  /*8160*/  MOV R34, 0x8180 ;  /* 0x0000818000227802 */ /* 0x000fce0000000f00 */
[----:B0-----:R-:W-:Y:S05]  /*8170*/  CALL.REL.NOINC `($__internal_0_$__cuda_sm20_sqrt_rn_f32_slowpath) ;  /* 0x0000002c00e07944 */ /* 0x001fea0003c00000 */
[----:B------:R-:W-:Y:S01]  /*8180*/  MOV R3, R61 ;  /* 0x0000003d00037202 */ /* 0x000fe20000000f00 */
[----:B------:R-:W-:Y:S06]  /*8190*/  BRA `(.L_x_235) ;  /* 0x0000000000107947 */ /* 0x000fec0003800000 */
.L_x_234:
[----:B------:R-:W-:Y:S01]  /*81a0*/  FMUL.FTZ R3, R49, R38 ;  /* 0x0000002631037220 */ /* 0x000fe20000410000 */
[----:B0-----:R-:W-:-:S03]  /*81b0*/  FMUL.FTZ R35, R38, 0.5 ;  /* 0x3f00000026237820 */ /* 0x001fc60000410000 */
[----:B------:R-:W-:-:S04]  /*81c0*/  FFMA R34, -R3, R3, R49 ;  /* 0x0000000303227223 */ /* 0x000fc80000000131 */
[----:B------:R-:W-:-:S07]  /*81d0*/  FFMA R3, R34, R35, R3 ;  /* 0x0000002322037223 */ /* 0x000fce0000000003 */
.L_x_235:
[----:B------:R-:W-:Y:S05]  /*81e0*/  BSYNC.RECONVERGENT B1 ;  /* 0x0000000000017941 */ /* 0x000fea0003800200 */
.L_x_233:
        /* <DEDUP_REMOVED lines=14> */
.L_x_237:
[----:B------:R-:W-:Y:S05]  /*82d0*/  BSYNC.RECONVERGENT B3 ;  /* 0x0000000000037941 */ /* 0x000fea0003800200 */
.L_x_236:
        /* <DEDUP_REMOVED lines=16> */
.L_x_239:
[----:B------:R-:W-:Y:S05]  /*83e0*/  BSYNC.RECONVERGENT B3 ;  /* 0x0000000000037941 */ /* 0x000fea0003800200 */
.L_x_238:
        /* <DEDUP_REMOVED lines=16> */
.L_x_241:
[----:B------:R-:W-:Y:S05]  /*84f0*/  BSYNC.RECONVERGENT B3 ;  /* 0x0000000000037941 */ /* 0x000fea0003800200 */
.L_x_240:
        /* <DEDUP_REMOVED lines=13> */
.L_x_243:
[----:B------:R-:W-:Y:S01]  /*85d0*/  FMUL.FTZ R3, R49, R36 ;  /* 0x0000002431037220 */ /* 0x000fe20000410000 */
[----:B0-----:R-:W-:-:S03]  /*85e0*/  FMUL.FTZ R35, R36, 0.5 ;  /* 0x3f00000024237820 */ /* 0x001fc60000410000 */
[----:B------:R-:W-:-:S04]  /*85f0*/  FFMA R34, -R3, R3, R49 ;  /* 0x0000000303227223 */ /* 0x000fc80000000131 */
[----:B------:R-:W-:-:S07]  /*8600*/  FFMA R3, R34, R35, R3 ;  /* 0x0000002322037223 */ /* 0x000fce0000000003 */
.L_x_244:
[----:B------:R-:W-:Y:S05]  /*8610*/  BSYNC.RECONVERGENT B1 ;  /* 0x0000000000017941 */ /* 0x000fea0003800200 */
.L_x_242:
        /* <DEDUP_REMOVED lines=14> */
.L_x_246:
[----:B------:R-:W-:Y:S05]  /*8700*/  BSYNC.RECONVERGENT B3 ;  /* 0x0000000000037941 */ /* 0x000fea0003800200 */
.L_x_245:
[----:B------:R-:W2:Y:S01]  /*8710*/  LDG.E R35, desc[UR16][R30.64+0x138] ;  /* 0x000138101e237981 */ /* 0x000ea2000c1e1900 */
[----:B------:R-:W0:Y:S01]  /*8720*/  MUFU.RCP R2, R3 ;  /* 0x0000000300027308 */ /* 0x000e220000001000 */
[----:B------:R-:W-:Y:S07]  /*8730*/  BSSY.RECONVERGENT B3, `(.L_x_247) ;  /* 0x000000e000037945 */ /* 0x000fee0003800200 */
[----:B------:R-:W1:Y:S01]  /*8740*/  FCHK P0, R4, R3 ;  /* 0x0000000304007302 */ /* 0x000e620000000000 */
[----:B0-----:R-:W-:Y:S01]  /*8750*/  FFMA R37, R2, -R3, 1 ;  /* 0x3f80000002257423 */ /* 0x001fe20000000803 */
[----:B--2---:R-:W-:-:S03]  /*8760*/  FADD R35, R35, R34 ;  /* 0x0000002223237221 */ /* 0x004fc60000000000 */
[----:B------:R-:W-:Y:S02]  /*8770*/  FFMA R34, R2, R37, R2 ;  /* 0x0000002502227223 */ /* 0x000fe40000000002 */
[----:B------:R0:W-:Y:S02]  /*8780*/  STG.E desc[UR16][R30.64+0x138], R35 ;  /* 0x000138231e007986 */ /* 0x0001e4000c101910 */
[----:B------:R-:W-:-:S04]  /*8790*/  FFMA R37, R4, R34, RZ ;  /* 0x0000002204257223 */ /* 0x000fc800000000ff */
[----:B------:R-:W-:-:S04]  /*87a0*/  FFMA R2, R37, -R3, R4 ;  /* 0x8000000325027223 */ /* 0x000fc80000000004 */
[----:B------:R-:W-:Y:S01]  /*87b0*/  FFMA R34, R34, R2, R37 ;  /* 0x0000000222227223 */ /* 0x000fe20000000025 */
[----:B-1----:R-:W-:Y:S06]  /*87c0*/  @!P0 BRA `(.L_x_248) ;  /* 0x0000000000108947 */ /* 0x002fec0003800000 */
[----:B------:R-:W-:Y:S02]  /*87d0*/  MOV R59, R4 ;  /* 0x00000004003b7202 */ /* 0x000fe40000000f00 */
[----:B------:R-:W-:Y:S02]  /*87e0*/  MOV R61, R3 ;  /* 0x00000003003d7202 */ /* 0x000fe40000000f00 */
[----:B------:R-:W-:-:S07]  /*87f0*/  MOV R50, 0x8810 ;  /* 0x0000881000327802 */ /* 0x000fce0000000f00 */
[----:B0-----:R-:W-:Y:S05]  /*8800*/  CALL.REL.NOINC `($__internal_1_$__cuda_sm3x_div_rn_noftz_f32_slowpath) ;  /* 0x0000002800987944 */ /* 0x001fea0003c00000 */
.L_x_248:
[----:B------:R-:W-:Y:S05]  /*8810*/  BSYNC.RECONVERGENT B3 ;  /* 0x0000000000037941 */ /* 0x000fea0003800200 */
.L_x_247:
[----:B0-----:R-:W2:Y:S01]  /*8820*/  LDG.E R35, desc[UR16][R30.64+0x13c] ;  /* 0x00013c101e237981 */ /* 0x001ea2000c1e1900 */
        /* <DEDUP_REMOVED lines=15> */
.L_x_250:
[----:B------:R-:W-:Y:S05]  /*8920*/  BSYNC.RECONVERGENT B3 ;  /* 0x0000000000037941 */ /* 0x000fea0003800200 */
.L_x_249:
[----:B------:R-:W2:Y:S02]  /*8930*/  LDG.E R3, desc[UR16][R30.64+0x140] ;  /* 0x000140101e037981 */ /* 0x000ea4000c1e1900 */
[----:B--2---:R-:W-:-:S05]  /*8940*/  FADD R3, R3, R34 ;  /* 0x0000002203037221 */ /* 0x004fca0000000000 */
[----:B------:R1:W-:Y:S02]  /*8950*/  STG.E desc[UR16][R30.64+0x140], R3 ;  /* 0x000140031e007986 */ /* 0x0003e4000c101910 */
.L_x_7:
[----:B------:R-:W-:Y:S05]  /*8960*/  BSYNC.RECONVERGENT B0 ;  /* 0x0000000000007941 */ /* 0x000fea0003800200 */
.L_x_6:
[----:B------:R-:W-:Y:S01]  /*8970*/  IADD3 R46, PT, PT, R46, 0x3, RZ ;  /* 0x000000032e2e7810 */ /* 0x000fe20007ffe0ff */
[----:B------:R-:W-:Y:S06]  /*8980*/  @P2 BRA `(.L_x_251) ;  /* 0xffffff88007c2947 */ /* 0x000fec000383ffff */
[----:B------:R-:W-:Y:S01]  /*8990*/  I2FP.F32.S32 R0, R45 ;  /* 0x0000002d00007245 */ /* 0x000fe20000201400 */
[----:B------:R-:W-:Y:S03]  /*89a0*/  BSSY.RECONVERGENT B0, `(.L_x_252) ;  /* 0x000000d000007945 */ /* 0x000fe60003800200 */
[----:B-1----:R-:W1:Y:S08]  /*89b0*/  MUFU.RCP R3, R0 ;  /* 0x0000000000037308 */ /* 0x002e700000001000 */
[----:B------:R-:W2:Y:S01]  /*89c0*/  FCHK P0, R5, R0 ;  /* 0x0000000005007302 */ /* 0x000ea20000000000 */
[----:B-1----:R-:W-:-:S04]  /*89d0*/  FFMA R2, -R0, R3, 1 ;  /* 0x3f80000000027423 */ /* 0x002fc80000000103 */
[----:B------:R-:W-:-:S04]  /*89e0*/  FFMA R2, R3, R2, R3 ;  /* 0x0000000203027223 */ /* 0x000fc80000000003 */
[----:B------:R-:W-:-:S04]  /*89f0*/  FFMA R3, R5, R2, RZ ;  /* 0x0000000205037223 */ /* 0x000fc800000000ff */
[----:B------:R-:W-:-:S04]  /*8a00*/  FFMA R4, -R0, R3, R5 ;  /* 0x0000000300047223 */ /* 0x000fc80000000105 */
[----:B------:R-:W-:Y:S01]  /*8a10*/  FFMA R34, R2, R4, R3 ;  /* 0x0000000402227223 */ /* 0x000fe20000000003 */
[----:B--2---:R-:W-:Y:S06]  /*8a20*/  @!P0 BRA `(.L_x_253) ;  /* 0x0000000000108947 */ /* 0x004fec0003800000 */
[----:B------:R-:W-:Y:S02]  /*8a30*/  MOV R59, R5 ;  /* 0x00000005003b7202 */ /* 0x000fe40000000f00 */
[----:B------:R-:W-:Y:S02]  /*8a40*/  MOV R61, R0 ;  /* 0x00000000003d7202 */ /* 0x000fe40000000f00 */
[----:B------:R-:W-:-:S07]  /*8a50*/  MOV R50, 0x8a70 ;  /* 0x00008a7000327802 */ /* 0x000fce0000000f00 */
[----:B0-----:R-:W-:Y:S05]  /*8a60*/  CALL.REL.NOINC `($__internal_1_$__cuda_sm3x_div_rn_noftz_f32_slowpath) ;  /* 0x0000002800007944 */ /* 0x001fea0003c00000 */
.L_x_253:
[----:B------:R-:W-:Y:S05]  /*8a70*/  BSYNC.RECONVERGENT B0 ;  /* 0x0000000000007941 */ /* 0x000fea0003800200 */
.L_x_252:
[----:B------:R-:W-:Y:S02]  /*8a80*/  HFMA2 R3, -RZ, RZ, 0, 2.384185791015625e-07 ;  /* 0x00000004ff037431 */ /* 0x000fe400000001ff */
[----:B------:R-:W-:-:S04]  /*8a90*/  IMAD R2, R48, 0x51, RZ ;  /* 0x0000005130027824 */ /* 0x000fc800078e02ff */
[----:B------:R-:W-:-:S05]  /*8aa0*/  IMAD.WIDE.U32 R2, R2, R3, UR4 ;  /* 0x0000000402027e25 */ /* 0x000fca000f8e0003 */
[----:B------:R-:W2:Y:S04]  /*8ab0*/  LDG.E R5, desc[UR16][R2.64] ;  /* 0x0000001002057981 */ /* 0x000ea8000c1e1900 */
[----:B0-----:R-:W3:Y:S04]  /*8ac0*/  LDG.E R31, desc[UR16][R2.64+0x4] ;  /* 0x00000410021f7981 */ /* 0x001ee8000c1e1900 */
[----:B------:R-:W4:Y:S01]  /*8ad0*/  LDG.E R35, desc[UR16][R2.64+0x8] ;  /* 0x0000081002237981 */ /* 0x000f22000c1e1900 */
[----:B------:R-:W0:Y:S01]  /*8ae0*/  MUFU.RCP R37, R0 ;  /* 0x0000000000257308 */ /* 0x000e220000001000 */
[----:B------:R-:W-:Y:S07]  /*8af0*/  BSSY.RECONVERGENT B0, `(.L_x_254) ;  /* 0x0000012000007945 */ /* 0x000fee0003800200 */
[----:B------:R-:W1:Y:S01]  /*8b00*/  FCHK P0, R6, R0 ;  /* 0x0000000006007302 */ /* 0x000e620000000000 */
[----:B0-----:R-:W-:Y:S01]  /*8b10*/  FFMA R4, -R0, R37, 1 ;  /* 0x3f80000000047423 */ /* 0x001fe20000000125 */
[-C--:B--2---:R-:W-:Y:S01]  /*8b20*/  FMUL R5, R5, R34.reuse ;  /* 0x0000002205057220 */ /* 0x084fe20000400000 */
[----:B---3--:R-:W-:-:S04]  /*8b30*/  FMUL R31, R31, R34 ;  /* 0x000000221f1f7220 */ /* 0x008fc80000400000 */
[----:B------:R0:W-:Y:S01]  /*8b40*/  STG.E desc[UR16][R2.64], R5 ;  /* 0x0000000502007986 */ /* 0x0001e2000c101910 */
[----:B----4-:R-:W-:-:S03]  /*8b50*/  FMUL R35, R35, R34 ;  /* 0x0000002223237220 */ /* 0x010fc60000400000 */
[----:B------:R0:W-:Y:S01]  /*8b60*/  STG.E desc[UR16][R2.64+0x4], R31 ;  /* 0x0000041f02007986 */ /* 0x0001e2000c101910 */
[----:B------:R-:W-:-:S03]  /*8b70*/  FFMA R34, R37, R4, R37 ;  /* 0x0000000425227223 */ /* 0x000fc60000000025 */
[----:B------:R0:W-:Y:S01]  /*8b80*/  STG.E desc[UR16][R2.64+0x8], R35 ;  /* 0x0000082302007986 */ /* 0x0001e2000c101910 */
[----:B------:R-:W-:-:S04]  /*8b90*/  FFMA R37, R6, R34, RZ ;  /* 0x0000002206257223 */ /* 0x000fc800000000ff */
[----:B------:R-:W-:-:S04]  /*8ba0*/  FFMA R4, -R0, R37, R6 ;  /* 0x0000002500047223 */ /* 0x000fc80000000106 */
[----:B------:R-:W-:Y:S01]  /*8bb0*/  FFMA R34, R34, R4, R37 ;  /* 0x0000000422227223 */ /* 0x000fe20000000025 */
[----:B-1----:R-:W-:Y:S06]  /*8bc0*/  @!P0 BRA `(.L_x_255) ;  /* 0x0000000000108947 */ /* 0x002fec0003800000 */
[----:B------:R-:W-:Y:S02]  /*8bd0*/  MOV R59, R6 ;  /* 0x00000006003b7202 */ /* 0x000fe40000000f00 */
[----:B------:R-:W-:Y:S02]  /*8be0*/  MOV R61, R0 ;  /* 0x00000000003d7202 */ /* 0x000fe40000000f00 */
[----:B------:R-:W-:-:S07]  /*8bf0*/  MOV R50, 0x8c10 ;  /* 0x00008c1000327802 */ /* 0x000fce0000000f00 */
[----:B0-----:R-:W-:Y:S05]  /*8c00*/  CALL.REL.NOINC `($__internal_1_$__cuda_sm3x_div_rn_noftz_f32_slowpath) ;  /* 0x0000002400987944 */ /* 0x001fea0003c00000 */
.L_x_255:
[----:B------:R-:W-:Y:S05]  /*8c10*/  BSYNC.RECONVERGENT B0 ;  /* 0x0000000000007941 */ /* 0x000fea0003800200 */
.L_x_254:
[----:B0-----:R-:W2:Y:S04]  /*8c20*/  LDG.E R5, desc[UR16][R2.64+0xc] ;  /* 0x00000c1002057981 */ /* 0x001ea8000c1e1900 */
[----:B------:R-:W3:Y:S04]  /*8c30*/  LDG.E R31, desc[UR16][R2.64+0x10] ;  /* 0x00001010021f7981 */ /* 0x000ee8000c1e1900 */
[----:B------:R-:W4:Y:S01]  /*8c40*/  LDG.E R35, desc[UR16][R2.64+0x14] ;  /* 0x0000141002237981 */ /* 0x000f22000c1e1900 */
[----:B------:R-:W0:Y:S01]  /*8c50*/  MUFU.RCP R37, R0 ;  /* 0x0000000000257308 */ /* 0x000e220000001000 */
[----:B------:R-:W-:Y:S07]  /*8c60*/  BSSY.RECONVERGENT B0, `(.L_x_256) ;  /* 0x0000012000007945 */ /* 0x000fee0003800200 */
[----:B------:R-:W1:Y:S01]  /*8c70*/  FCHK P0, R7, R0 ;  /* 0x0000000007007302 */ /* 0x000e620000000000 */
[----:B0-----:R-:W-:-:S04]  /*8c80*/  FFMA R4, -R0, R37, 1 ;  /* 0x3f80000000047423 */ /* 0x001fc80000000125 */
[----:B------:R-:W-:-:S04]  /*8c90*/  FFMA R39, R37, R4, R37 ;  /* 0x0000000425277223 */ /* 0x000fc80000000025 */
[----:B------:R-:W-:-:S04]  /*8ca0*/  FFMA R4, R7, R39, RZ ;  /* 0x0000002707047223 */ /* 0x000fc800000000ff */
[----:B------:R-:W-:Y:S01]  /*8cb0*/  FFMA R37, -R0, R4, R7 ;  /* 0x0000000400257223 */ /* 0x000fe20000000107 */
[-C--:B--2---:R-:W-:Y:S01]  /*8cc0*/  FMUL R5, R5, R34.reuse ;  /* 0x0000002205057220 */ /* 0x084fe20000400000 */
[----:B---3--:R-:W-:-:S04]  /*8cd0*/  FMUL R31, R31, R34 ;  /* 0x000000221f1f7220 */ /* 0x008fc80000400000 */
[----:B------:R0:W-:Y:S01]  /*8ce0*/  STG.E desc[UR16][R2.64+0xc], R5 ;  /* 0x00000c0502007986 */ /* 0x0001e2000c101910 */
[----:B----4-:R-:W-:-:S03]  /*8cf0*/  FMUL R35, R35, R34 ;  /* 0x0000002223237220 */ /* 0x010fc60000400000 */
[----:B------:R0:W-:Y:S01]  /*8d00*/  STG.E desc[UR16][R2.64+0x10], R31 ;  /* 0x0000101f02007986 */ /* 0x0001e2000c101910 */
[----:B------:R-:W-:-:S03]  /*8d10*/  FFMA R34, R39, R37, R4 ;  /* 0x0000002527227223 */ /* 0x000fc60000000004 */
[----:B------:R0:W-:Y:S01]  /*8d20*/  STG.E desc[UR16][R2.64+0x14], R35 ;  /* 0x0000142302007986 */ /* 0x0001e2000c101910 */
[----:B-1----:R-:W-:Y:S05]  /*8d30*/  @!P0 BRA `(.L_x_257) ;  /* 0x0000000000108947 */ /* 0x002fea0003800000 */
[----:B------:R-:W-:Y:S02]  /*8d40*/  MOV R59, R7 ;  /* 0x00000007003b7202 */ /* 0x000fe40000000f00 */
[----:B------:R-:W-:Y:S02]  /*8d50*/  MOV R61, R0 ;  /* 0x00000000003d7202 */ /* 0x000fe40000000f00 */
[----:B------:R-:W-:-:S07]  /*8d60*/  MOV R50, 0x8d80 ;  /* 0x00008d8000327802 */ /* 0x000fce0000000f00 */
[----:B0-----:R-:W-:Y:S05]  /*8d70*/  CALL.REL.NOINC `($__internal_1_$__cuda_sm3x_div_rn_noftz_f32_slowpath) ;  /* 0x00000024003c7944 */ /* 0x001fea0003c00000 */
.L_x_257:
[----:B------:R-:W-:Y:S05]  /*8d80*/  BSYNC.RECONVERGENT B0 ;  /* 0x0000000000007941 */ /* 0x000fea0003800200 */
.L_x_256:
[----:B0-----:R-:W2:Y:S04]  /*8d90*/  LDG.E R5, desc[UR16][R2.64+0x18] ;  /* 0x0000181002057981 */ /* 0x001ea8000c1e1900 */
[----:B------:R-:W3:Y:S04]  /*8da0*/  LDG.E R7, desc[UR16][R2.64+0x1c] ;  /* 0x00001c1002077981 */ /* 0x000ee8000c1e1900 */
        /* <DEDUP_REMOVED lines=20> */
.L_x_259:
[----:B------:R-:W-:Y:S05]  /*8ef0*/  BSYNC.RECONVERGENT B0 ;  /* 0x0000000000007941 */ /* 0x000fea0003800200 */
.L_x_258:
        /* <DEDUP_REMOVED lines=22> */
.L_x_261:
[----:B------:R-:W-:Y:S05]  /*9060*/  BSYNC.RECONVERGENT B0 ;  /* 0x0000000000007941 */ /* 0x000fea0003800200 */
.L_x_260:
        /* <DEDUP_REMOVED lines=22> */
.L_x_263:
[----:B------:R-:W-:Y:S05]  /*91d0*/  BSYNC.RECONVERGENT B0 ;  /* 0x0000000000007941 */ /* 0x000fea0003800200 */
.L_x_262:
        /* <DEDUP_REMOVED lines=22> */
.L_x_265:
[----:B------:R-:W-:Y:S05]  /*9340*/  BSYNC.RECONVERGENT B0 ;  /* 0x0000000000007941 */ /* 0x000fea0003800200 */
.L_x_264:
        /* <DEDUP_REMOVED lines=22> */
.L_x_267:
[----:B------:R-:W-:Y:S05]  /*94b0*/  BSYNC.RECONVERGENT B0 ;  /* 0x0000000000007941 */ /* 0x000fea0003800200 */
.L_x_266:
        /* <DEDUP_REMOVED lines=22> */
.L_x_269:
[----:B------:R-:W-:Y:S05]  /*9620*/  BSYNC.RECONVERGENT B0 ;  /* 0x0000000000007941 */ /* 0x000fea0003800200 */
.L_x_268:
        /* <DEDUP_REMOVED lines=22> */
.L_x_271:
[----:B------:R-:W-:Y:S05]  /*9790*/  BSYNC.RECONVERGENT B0 ;  /* 0x0000000000007941 */ /* 0x000fea0003800200 */
.L_x_270:
        /* <DEDUP_REMOVED lines=22> */
.L_x_273:
[----:B------:R-:W-:Y:S05]  /*9900*/  BSYNC.RECONVERGENT B0 ;  /* 0x0000000000007941 */ /* 0x000fea0003800200 */
.L_x_272:
        /* <DEDUP_REMOVED lines=22> */
.L_x_275:
[----:B------:R-:W-:Y:S05]  /*9a70*/  BSYNC.RECONVERGENT B0 ;  /* 0x0000000000007941 */ /* 0x000fea0003800200 */
.L_x_274:
        /* <DEDUP_REMOVED lines=22> */
.L_x_277:
[----:B------:R-:W-:Y:S05]  /*9be0*/  BSYNC.RECONVERGENT B0 ;  /* 0x0000000000007941 */ /* 0x000fea0003800200 */
.L_x_276:
        /* <DEDUP_REMOVED lines=22> */
.L_x_279:
[----:B------:R-:W-:Y:S05]  /*9d50*/  BSYNC.RECONVERGENT B0 ;  /* 0x0000000000007941 */ /* 0x000fea0003800200 */
.L_x_278:
        /* <DEDUP_REMOVED lines=22> */
.L_x_281:
[----:B------:R-:W-:Y:S05]  /*9ec0*/  BSYNC.RECONVERGENT B0 ;  /* 0x0000000000007941 */ /* 0x000fea0003800200 */
.L_x_280:
        /* <DEDUP_REMOVED lines=22> */
.L_x_283:
[----:B------:R-:W-:Y:S05]  /*a030*/  BSYNC.RECONVERGENT B0 ;  /* 0x0000000000007941 */ /* 0x000fea0003800200 */
.L_x_282:
        /* <DEDUP_REMOVED lines=22> */
.L_x_285:
[----:B------:R-:W-:Y:S05]  /*a1a0*/  BSYNC.RECONVERGENT B0 ;  /* 0x0000000000007941 */ /* 0x000fea0003800200 */
.L_x_284:
        /* <DEDUP_REMOVED lines=22> */
.L_x_287:
[----:B------:R-:W-:Y:S05]  /*a310*/  BSYNC.RECONVERGENT B0 ;  /* 0x0000000000007941 */ /* 0x000fea0003800200 */
.L_x_286:
        /* <DEDUP_REMOVED lines=22> */
.L_x_289:
[----:B------:R-:W-:Y:S05]  /*a480*/  BSYNC.RECONVERGENT B0 ;  /* 0x0000000000007941 */ /* 0x000fea0003800200 */
.L_x_288:
        /* <DEDUP_REMOVED lines=22> */
.L_x_291:
[----:B------:R-:W-:Y:S05]  /*a5f0*/  BSYNC.RECONVERGENT B0 ;  /* 0x0000000000007941 */ /* 0x000fea0003800200 */
.L_x_290:
        /* <DEDUP_REMOVED lines=22> */
.L_x_293:
[----:B------:R-:W-:Y:S05]  /*a760*/  BSYNC.RECONVERGENT B0 ;  /* 0x0000000000007941 */ /* 0x000fea0003800200 */
.L_x_292:
        /* <DEDUP_REMOVED lines=22> */
.L_x_295:
[----:B------:R-:W-:Y:S05]  /*a8d0*/  BSYNC.RECONVERGENT B0 ;  /* 0x0000000000007941 */ /* 0x000fea0003800200 */
.L_x_294:
        /* <DEDUP_REMOVED lines=22> */
.L_x_297:
[----:B------:R-:W-:Y:S05]  /*aa40*/  BSYNC.RECONVERGENT B0 ;  /* 0x0000000000007941 */ /* 0x000fea0003800200 */
.L_x_296:
        /* <DEDUP_REMOVED lines=22> */
.L_x_299:
[----:B------:R-:W-:Y:S05]  /*abb0*/  BSYNC.RECONVERGENT B0 ;  /* 0x0000000000007941 */ /* 0x000fea0003800200 */
.L_x_298:
        /* <DEDUP_REMOVED lines=22> */
.L_x_301:
[----:B------:R-:W-:Y:S05]  /*ad20*/  BSYNC.RECONVERGENT B0 ;  /* 0x0000000000007941 */ /* 0x000fea0003800200 */
.L_x_300:
        /* <DEDUP_REMOVED lines=22> */
.L_x_303:
[----:B------:R-:W-:Y:S05]  /*ae90*/  BSYNC.RECONVERGENT B0 ;  /* 0x0000000000007941 */ /* 0x000fea0003800200 */
.L_x_302:
        /* <DEDUP_REMOVED lines=22> */
.L_x_305:
[----:B------:R-:W-:Y:S05]  /*b000*/  BSYNC.RECONVERGENT B0 ;  /* 0x0000000000007941 */ /* 0x000fea0003800200 */
.L_x_304:
[----:B0-----:R-:W2:Y:S04]  /*b010*/  LDG.E R5, desc[UR16][R2.64+0x138] ;  /* 0x0001381002057981 */ /* 0x001ea8000c1e1900 */
[----:B------:R-:W3:Y:S04]  /*b020*/  LDG.E R7, desc[UR16][R2.64+0x13c] ;  /* 0x00013c1002077981 */ /* 0x000ee8000c1e1900 */
[----:B------:R-:W4:Y:S01]  /*b030*/  LDG.E R9, desc[UR16][R2.64+0x140] ;  /* 0x0001401002097981 */ /* 0x000f22000c1e1900 */
[----:B------:R-:W0:Y:S01]  /*b040*/  LDCU UR8, c[0x0][0x360] ;  /* 0x00006c00ff0877ac */ /* 0x000e220008000800 */
[----:B------:R-:W1:Y:S01]  /*b050*/  LDCU UR9, c[0x0][0x388] ;  /* 0x00007100ff0977ac */ /* 0x000e620008000800 */
[----:B0-----:R-:W-:-:S04]  /*b060*/  IADD3 R48, PT, PT, R48, UR8, RZ ;  /* 0x0000000830307c10 */ /* 0x001fc8000fffe0ff */
[----:B-1----:R-:W-:Y:S01]  /*b070*/  ISETP.GE.AND P0, PT, R48, UR9, PT ;  /* 0x0000000930007c0c */ /* 0x002fe2000bf06270 */
[-C--:B--2---:R-:W-:Y:S01]  /*b080*/  FMUL R5, R5, R34.reuse ;  /* 0x0000002205057220 */ /* 0x084fe20000400000 */
[----:B---3--:R-:W-:-:S04]  /*b090*/  FMUL R7, R7, R34 ;  /* 0x0000002207077220 */ /* 0x008fc80000400000 */
[----:B------:R2:W-:Y:S01]  /*b0a0*/  STG.E desc[UR16][R2.64+0x138], R5 ;  /* 0x0001380502007986 */ /* 0x0005e2000c101910 */
[----:B----4-:R-:W-:-:S03]  /*b0b0*/  FMUL R9, R9, R34 ;  /* 0x0000002209097220 */ /* 0x010fc60000400000 */
[----:B------:R2:W-:Y:S04]  /*b0c0*/  STG.E desc[UR16][R2.64+0x13c], R7 ;  /* 0x00013c0702007986 */ /* 0x0005e8000c101910 */
[----:B------:R2:W-:Y:S01]  /*b0d0*/  STG.E desc[UR16][R2.64+0x140], R9 ;  /* 0x0001400902007986 */ /* 0x0005e2000c101910 */
[----:B------:R-:W-:Y:S05]  /*b0e0*/  @!P0 BRA `(.L_x_306) ;  /* 0xffffff6000408947 */ /* 0x000fea000383ffff */
[----:B------:R-:W-:Y:S05]  /*b0f0*/  EXIT ;  /* 0x000000000000794d */ /* 0x000fea0003800000 */
        .weak           $__internal_0_$__cuda_sm20_sqrt_rn_f32_slowpath
        .type           $__internal_0_$__cuda_sm20_sqrt_rn_f32_slowpath,@function
        .size           $__internal_0_$__cuda_sm20_sqrt_rn_f32_slowpath,($__internal_1_$__cuda_sm3x_div_rn_noftz_f32_slowpath - $__internal_0_$__cuda_sm20_sqrt_rn_f32_slowpath)
$__internal_0_$__cuda_sm20_sqrt_rn_f32_slowpath:
[----:B------:R-:W-:-:S13]  /*b100*/  LOP3.LUT P0, RZ, R49, 0x7fffffff, RZ, 0xc0, !PT ;  /* 0x7fffffff31ff7812 */ /* 0x000fda000780c0ff */
[----:B------:R-:W-:Y:S01]  /*b110*/  @!P0 MOV R54, R49 ;  /* 0x0000003100368202 */ /* 0x000fe20000000f00 */
[----:B------:R-:W-:Y:S06]  /*b120*/  @!P0 BRA `(.L_x_307) ;  /* 0x0000000000408947 */ /* 0x000fec0003800000 */
[----:B------:R-:W-:-:S13]  /*b130*/  FSETP.GEU.FTZ.AND P0, PT, R49, RZ, PT ;  /* 0x000000ff3100720b */ /* 0x000fda0003f1e000 */
[----:B------:R-:W-:Y:S01]  /*b140*/  @!P0 MOV R54, 0x7fffffff ;  /* 0x7fffffff00368802 */ /* 0x000fe20000000f00 */
[----:B------:R-:W-:Y:S06]  /*b150*/  @!P0 BRA `(.L_x_307) ;  /* 0x0000000000348947 */ /* 0x000fec0003800000 */
[----:B------:R-:W-:-:S13]  /*b160*/  FSETP.GTU.FTZ.AND P0, PT, |R49|, +INF , PT ;  /* 0x7f8000003100780b */ /* 0x000fda0003f1c200 */
[----:B------:R-:W-:Y:S01]  /*b170*/  @P0 FADD.FTZ R54, R49, 1 ;  /* 0x3f80000031360421 */ /* 0x000fe20000010000 */
[----:B------:R-:W-:Y:S06]  /*b180*/  @P0 BRA `(.L_x_307) ;  /* 0x0000000000280947 */ /* 0x000fec0003800000 */
[----:B------:R-:W-:-:S13]  /*b190*/  FSETP.NEU.FTZ.AND P0, PT, |R49|, +INF , PT ;  /* 0x7f8000003100780b */ /* 0x000fda0003f1d200 */
[----:B------:R-:W-:Y:S01]  /*b1a0*/  @P0 FFMA R53, R49, 1.84467440737095516160e+19, RZ ;  /* 0x5f80000031350823 */ /* 0x000fe200000000ff */
[----:B------:R-:W-:-:S03]  /*b1b0*/  @!P0 MOV R54, R49 ;  /* 0x0000003100368202 */ /* 0x000fc60000000f00 */
[----:B------:R-:W0:Y:S02]  /*b1c0*/  @P0 MUFU.RSQ R50, R53 ;  /* 0x0000003500320308 */ /* 0x000e240000001400 */
[----:B0-----:R-:W-:Y:S01]  /*b1d0*/  @P0 FMUL.FTZ R52, R53, R50 ;  /* 0x0000003235340220 */ /* 0x001fe20000410000 */
[----:B------:R-:W-:-:S03]  /*b1e0*/  @P0 FMUL.FTZ R50, R50, 0.5 ;  /* 0x3f00000032320820 */ /* 0x000fc60000410000 */
[----:B------:R-:W-:-:S04]  /*b1f0*/  @P0 FADD.FTZ R51, -R52, -RZ ;  /* 0x800000ff34330221 */ /* 0x000fc80000010100 */
[----:B------:R-:W-:-:S04]  /*b200*/  @P0 FFMA R51, R52, R51, R53 ;  /* 0x0000003334330223 */ /* 0x000fc80000000035 */
[----:B------:R-:W-:-:S04]  /*b210*/  @P0 FFMA R50, R51, R50, R52 ;  /* 0x0000003233320223 */ /* 0x000fc80000000034 */
[----:B------:R-:W-:-:S07]  /*b220*/  @P0 FMUL.FTZ R54, R50, 2.3283064365386962891e-10 ;  /* 0x2f80000032360820 */ /* 0x000fce0000410000 */
.L_x_307:
[----:B------:R-:W-:Y:S01]  /*b230*/  HFMA2 R51, -RZ, RZ, 0, 0 ;  /* 0x00000000ff337431 */ /* 0x000fe200000001ff */
[----:B------:R-:W-:Y:S02]  /*b240*/  MOV R50, R34 ;  /* 0x0000002200327202 */ /* 0x000fe40000000f00 */
[----:B------:R-:W-:Y:S02]  /*b250*/  MOV R61, R54 ;  /* 0x00000036003d7202 */ /* 0x000fe40000000f00 */
[----:B------:R-:W-:Y:S05]  /*b260*/  RET.REL.NODEC R50 `(_Z27query_and_interpolation_gpuiiiiPKfS0_S0_Pf) ;  /* 0xffffff4c32647950 */ /* 0x000fea0003c3ffff */
        .weak           $__internal_1_$__cuda_sm3x_div_rn_noftz_f32_slowpath
        .type           $__internal_1_$__cuda_sm3x_div_rn_noftz_f32_slowpath,@function
        .size           $__internal_1_$__cuda_sm3x_div_rn_noftz_f32_slowpath,(.L_x_321 - $__internal_1_$__cuda_sm3x_div_rn_noftz_f32_slowpath)
$__internal_1_$__cuda_sm3x_div_rn_noftz_f32_slowpath:
[----:B------:R-:W-:Y:S01]  /*b270*/  SHF.R.U32.HI R49, RZ, 0x17, R61 ;  /* 0x00000017ff317819 */ /* 0x000fe2000001163d */
[----:B------:R-:W-:Y:S01]  /*b280*/  BSSY.RECONVERGENT B1, `(.L_x_308) ;  /* 0x0000063000017945 */ /* 0x000fe20003800200 */
[----:B------:R-:W-:Y:S02]  /*b290*/  SHF.R.U32.HI R52, RZ, 0x17, R59 ;  /* 0x00000017ff347819 */ /* 0x000fe4000001163b */
[----:B------:R-:W-:Y:S02]  /*b2a0*/  LOP3.LUT R49, R49, 0xff, RZ, 0xc0, !PT ;  /* 0x000000ff31317812 */ /* 0x000fe400078ec0ff */
[----:B------:R-:W-:Y:S02]  /*b2b0*/  LOP3.LUT R52, R52, 0xff, RZ, 0xc0, !PT ;  /* 0x000000ff34347812 */ /* 0x000fe400078ec0ff */
[----:B------:R-:W-:Y:S02]  /*b2c0*/  IADD3 R53, PT, PT, R49, -0x1, RZ ;  /* 0xffffffff31357810 */ /* 0x000fe40007ffe0ff */
[----:B------:R-:W-:-:S02]  /*b2d0*/  IADD3 R34, PT, PT, R52, -0x1, RZ ;  /* 0xffffffff34227810 */ /* 0x000fc40007ffe0ff */
[----:B------:R-:W-:Y:S02]  /*b2e0*/  ISETP.GT.U32.AND P0, PT, R53, 0xfd, PT ;  /* 0x000000fd3500780c */ /* 0x000fe40003f04070 */
[----:B------:R-:W-:Y:S02]  /*b2f0*/  MOV R54, R61 ;  /* 0x0000003d00367202 */ /* 0x000fe40000000f00 */
[----:B------:R-:W-:-:S13]  /*b300*/  ISETP.GT.U32.OR P0, PT, R34, 0xfd, P0 ;  /* 0x000000fd2200780c */ /* 0x000fda0000704470 */
[----:B------:R-:W-:Y:S01]  /*b310*/  @!P0 MOV R51, RZ ;  /* 0x000000ff00338202 */ /* 0x000fe20000000f00 */
[----:B------:R-:W-:Y:S06]  /*b320*/  @!P0 BRA `(.L_x_309) ;  /* 0x00000000005c8947 */ /* 0x000fec0003800000 */
[----:B------:R-:W-:Y:S02]  /*b330*/  FSETP.GTU.FTZ.AND P0, PT, |R59|, +INF , PT ;  /* 0x7f8000003b00780b */ /* 0x000fe40003f1c200 */
[----:B------:R-:W-:-:S04]  /*b340*/  FSETP.GTU.FTZ.AND P1, PT, |R61|, +INF , PT ;  /* 0x7f8000003d00780b */ /* 0x000fc80003f3c200 */
[----:B------:R-:W-:-:S13]  /*b350*/  PLOP3.LUT P0, PT, P0, P1, PT, 0xf8, 0x8f ;  /* 0x00000000008f781c */ /* 0x000fda0000703f70 */
[----:B------:R-:W-:Y:S05]  /*b360*/  @P0 BRA `(.L_x_310) ;  /* 0x00000004004c0947 */ /* 0x000fea0003800000 */
[----:B------:R-:W-:-:S13]  /*b370*/  LOP3.LUT P0, RZ, R54, 0x7fffffff, R59, 0xc8, !PT ;  /* 0x7fffffff36ff7812 */ /* 0x000fda000780c83b */
[----:B------:R-:W-:Y:S05]  /*b380*/  @!P0 BRA `(.L_x_311) ;  /* 0x00000004003c8947 */ /* 0x000fea0003800000 */
[----:B------:R-:W-:Y:S02]  /*b390*/  FSETP.NEU.FTZ.AND P3, PT, |R59|, +INF , PT ;  /* 0x7f8000003b00780b */ /* 0x000fe40003f7d200 */
[----:B------:R-:W-:Y:S02]  /*b3a0*/  FSETP.NEU.FTZ.AND P1, PT, |R61|, +INF , PT ;  /* 0x7f8000003d00780b */ /* 0x000fe40003f3d200 */
[----:B------:R-:W-:-:S11]  /*b3b0*/  FSETP.NEU.FTZ.AND P0, PT, |R59|, +INF , PT ;  /* 0x7f8000003b00780b */ /* 0x000fd60003f1d200 */
[----:B------:R-:W-:Y:S05]  /*b3c0*/  @!P1 BRA !P3, `(.L_x_311) ;  /* 0x00000004002c9947 */ /* 0x000fea0005800000 */
[----:B------:R-:W-:-:S04]  /*b3d0*/  LOP3.LUT P3, RZ, R59, 0x7fffffff, RZ, 0xc0, !PT ;  /* 0x7fffffff3bff7812 */ /* 0x000fc8000786c0ff */
[----:B------:R-:W-:-:S13]  /*b3e0*/  PLOP3.LUT P1, PT, P1, P3, PT, 0x2f, 0xf2 ;  /* 0x0000000000f2781c */ /* 0x000fda0000f26577 */
[----:B------:R-:W-:Y:S05]  /*b3f0*/  @P1 BRA `(.L_x_312) ;  /* 0x0000000400181947 */ /* 0x000fea0003800000 */
[----:B------:R-:W-:-:S04]  /*b400*/  LOP3.LUT P1, RZ, R54, 0x7fffffff, RZ, 0xc0, !PT ;  /* 0x7fffffff36ff7812 */ /* 0x000fc8000782c0ff */
[----:B------:R-:W-:-:S13]  /*b410*/  PLOP3.LUT P0, PT, P0, P1, PT, 0x2f, 0xf2 ;  /* 0x0000000000f2781c */ /* 0x000fda0000702577 */
[----:B------:R-:W-:Y:S05]  /*b420*/  @P0 BRA `(.L_x_313) ;  /* 0x0000000400000947 */ /* 0x000fea0003800000 */
[----:B------:R-:W-:Y:S02]  /*b430*/  ISETP.GE.AND P0, PT, R34, RZ, PT ;  /* 0x000000ff2200720c */ /* 0x000fe40003f06270 */
[----:B------:R-:W-:-:S11]  /*b440*/  ISETP.GE.AND P1, PT, R53, RZ, PT ;  /* 0x000000ff3500720c */ /* 0x000fd60003f26270 */
[----:B------:R-:W-:Y:S01]  /*b450*/  @P0 MOV R51, RZ ;  /* 0x000000ff00330202 */ /* 0x000fe20000000f00 */
[----:B------:R-:W-:Y:S01]  /*b460*/  @!P0 FFMA R59, R59, 1.84467440737095516160e+19, RZ ;  /* 0x5f8000003b3b8823 */ /* 0x000fe200000000ff */
[----:B------:R-:W-:Y:S01]  /*b470*/  @!P0 MOV R51, 0xffffffc0 ;  /* 0xffffffc000338802 */ /* 0x000fe20000000f00 */
[----:B------:R-:W-:-:S03]  /*b480*/  @!P1 FFMA R54, R61, 1.84467440737095516160e+19, RZ ;  /* 0x5f8000003d369823 */ /* 0x000fc600000000ff */
[----:B------:R-:W-:-:S07]  /*b490*/  @!P1 IADD3 R51, PT, PT, R51, 0x40, RZ ;  /* 0x0000004033339810 */ /* 0x000fce0007ffe0ff */
.L_x_309:
[----:B------:R-:W-:Y:S01]  /*b4a0*/  LEA R53, R49, 0xc0800000, 0x17 ;  /* 0xc080000031357811 */ /* 0x000fe200078eb8ff */
[----:B------:R-:W-:Y:S01]  /*b4b0*/  BSSY.RECONVERGENT B2, `(.L_x_314) ;  /* 0x0000036000027945 */ /* 0x000fe20003800200 */
[----:B------:R-:W-:Y:S02]  /*b4c0*/  IADD3 R52, PT, PT, R52, -0x7f, RZ ;  /* 0xffffff8134347810 */ /* 0x000fe40007ffe0ff */
[----:B------:R-:W-:-:S04]  /*b4d0*/  IADD3 R60, PT, PT, -R53, R54, RZ ;  /* 0x00000036353c7210 */ /* 0x000fc80007ffe1ff */
[----:B------:R-:W0:Y:S01]  /*b4e0*/  MUFU.RCP R34, R60 ;  /* 0x0000003c00227308 */ /* 0x000e220000001000 */
[----:B------:R-:W-:-:S04]  /*b4f0*/  FADD.FTZ R55, -R60, -RZ ;  /* 0x800000ff3c377221 */ /* 0x000fc80000010100 */
[----:B0-----:R-:W-:-:S04]  /*b500*/  FFMA R53, R34, R55, 1 ;  /* 0x3f80000022357423 */ /* 0x001fc80000000037 */
[----:B------:R-:W-:Y:S01]  /*b510*/  FFMA R53, R34, R53, R34 ;  /* 0x0000003522357223 */ /* 0x000fe20000000022 */
[C---:B------:R-:W-:Y:S01]  /*b520*/  IMAD R34, R52.reuse, -0x800000, R59 ;  /* 0xff80000034227824 */ /* 0x040fe200078e023b */
[----:B------:R-:W-:-:S03]  /*b530*/  IADD3 R52, PT, PT, R52, 0x7f, -R49 ;  /* 0x0000007f34347810 */ /* 0x000fc60007ffe831 */
[----:B------:R-:W-:Y:S01]  /*b540*/  FFMA R54, R34, R53, RZ ;  /* 0x0000003522367223 */ /* 0x000fe200000000ff */
[----:B------:R-:W-:-:S03]  /*b550*/  IADD3 R51, PT, PT, R52, R51, RZ ;  /* 0x0000003334337210 */ /* 0x000fc60007ffe0ff */
[----:B------:R-:W-:-:S04]  /*b560*/  FFMA R56, R55, R54, R34 ;  /* 0x0000003637387223 */ /* 0x000fc80000000022 */
[----:B------:R-:W-:-:S04]  /*b570*/  FFMA R56, R53, R56, R54 ;  /* 0x0000003835387223 */ /* 0x000fc80000000036 */
[----:B------:R-:W-:-:S04]  /*b580*/  FFMA R55, R55, R56, R34 ;  /* 0x0000003837377223 */ /* 0x000fc80000000022 */
[----:B------:R-:W-:-:S05]  /*b590*/  FFMA R34, R53, R55, R56 ;  /* 0x0000003735227223 */ /* 0x000fca0000000038 */
[----:B------:R-:W-:-:S04]  /*b5a0*/  SHF.R.U32.HI R52, RZ, 0x17, R34 ;  /* 0x00000017ff347819 */ /* 0x000fc80000011622 */
[----:B------:R-:W-:-:S04]  /*b5b0*/  LOP3.LUT R52, R52, 0xff, RZ, 0xc0, !PT ;  /* 0x000000ff34347812 */ /* 0x000fc800078ec0ff */
[----:B------:R-:W-:-:S04]  /*b5c0*/  IADD3 R49, PT, PT, R52, R51, RZ ;  /* 0x0000003334317210 */ /* 0x000fc80007ffe0ff */
[----:B------:R-:W-:-:S04]  /*b5d0*/  IADD3 R52, PT, PT, R49, -0x1, RZ ;  /* 0xffffffff31347810 */ /* 0x000fc80007ffe0ff */
[----:B------:R-:W-:-:S13]  /*b5e0*/  ISETP.GE.U32.AND P0, PT, R52, 0xfe, PT ;  /* 0x000000fe3400780c */ /* 0x000fda0003f06070 */
[----:B------:R-:W-:Y:S05]  /*b5f0*/  @!P0 BRA `(.L_x_315) ;  /* 0x0000000000808947 */ /* 0x000fea0003800000 */
[----:B------:R-:W-:-:S13]  /*b600*/  ISETP.GT.AND P0, PT, R49, 0xfe, PT ;  /* 0x000000fe3100780c */ /* 0x000fda0003f04270 */
[----:B------:R-:W-:Y:S05]  /*b610*/  @P0 BRA `(.L_x_316) ;  /* 0x00000000006c0947 */ /* 0x000fea0003800000 */
[----:B------:R-:W-:-:S13]  /*b620*/  ISETP.GE.AND P0, PT, R49, 0x1, PT ;  /* 0x000000013100780c */ /* 0x000fda0003f06270 */
[----:B------:R-:W-:Y:S05]  /*b630*/  @P0 BRA `(.L_x_317) ;  /* 0x0000000000740947 */ /* 0x000fea0003800000 */
[----:B------:R-:W-:Y:S02]  /*b640*/  ISETP.GE.AND P0, PT, R49, -0x18, PT ;  /* 0xffffffe83100780c */ /* 0x000fe40003f06270 */
[----:B------:R-:W-:-:S11]  /*b650*/  LOP3.LUT R34, R34, 0x80000000, RZ, 0xc0, !PT ;  /* 0x8000000022227812 */ /* 0x000fd600078ec0ff */
[----:B------:R-:W-:Y:S05]  /*b660*/  @!P0 BRA `(.L_x_317) ;  /* 0x0000000000688947 */ /* 0x000fea0003800000 */
[CCC-:B------:R-:W-:Y:S01]  /*b670*/  FFMA.RZ R51, R53.reuse, R55.reuse, R56.reuse ;  /* 0x0000003735337223 */ /* 0x1c0fe2000000c038 */
[CCC-:B------:R-:W-:Y:S01]  /*b680*/  FFMA.RP R52, R53.reuse, R55.reuse, R56.reuse ;  /* 0x0000003735347223 */ /* 0x1c0fe20000008038 */
[----:B------:R-:W-:Y:S01]  /*b690*/  FFMA.RM R53, R53, R55, R56 ;  /* 0x0000003735357223 */ /* 0x000fe20000004038 */
[----:B------:R-:W-:Y:S02]  /*b6a0*/  ISETP.NE.AND P3, PT, R49, RZ, PT ;  /* 0x000000ff3100720c */ /* 0x000fe40003f65270 */
[----:B------:R-:W-:Y:S02]  /*b6b0*/  LOP3.LUT R51, R51, 0x7fffff, RZ, 0xc0, !PT ;  /* 0x007fffff33337812 */ /* 0x000fe400078ec0ff */
[----:B------:R-:W-:Y:S02]  /*b6c0*/  ISETP.NE.AND P1, PT, R49, RZ, PT ;  /* 0x000000ff3100720c */ /* 0x000fe40003f25270 */
[----:B------:R-:W-:Y:S02]  /*b6d0*/  LOP3.LUT R54, R51, 0x800000, RZ, 0xfc, !PT ;  /* 0x0080000033367812 */ /* 0x000fe400078efcff */
[----:B------:R-:W-:-:S02]  /*b6e0*/  IADD3 R51, PT, PT, R49, 0x20, RZ ;  /* 0x0000002031337810 */ /* 0x000fc40007ffe0ff */
[----:B------:R-:W-:Y:S02]  /*b6f0*/  IADD3 R49, PT, PT, -R49, RZ, RZ ;  /* 0x000000ff31317210 */ /* 0x000fe40007ffe1ff */
[----:B------:R-:W-:Y:S02]  /*b700*/  SHF.L.U32 R51, R54, R51, RZ ;  /* 0x0000003336337219 */ /* 0x000fe400000006ff */
[----:B------:R-:W-:Y:S02]  /*b710*/  FSETP.NEU.FTZ.AND P0, PT, R52, R53, PT ;  /* 0x000000353400720b */ /* 0x000fe40003f1d000 */
[----:B------:R-:W-:Y:S02]  /*b720*/  SEL R49, R49, RZ, P3 ;  /* 0x000000ff31317207 */ /* 0x000fe40001800000 */
[----:B------:R-:W-:Y:S02]  /*b730*/  ISETP.NE.AND P1, PT, R51, RZ, P1 ;  /* 0x000000ff3300720c */ /* 0x000fe40000f25270 */
[----:B------:R-:W-:-:S02]  /*b740*/  SHF.R.U32.HI R54, RZ, R49, R54 ;  /* 0x00000031ff367219 */ /* 0x000fc40000011636 */
[----:B------:R-:W-:Y:S02]  /*b750*/  PLOP3.LUT P0, PT, P0, P1, PT, 0xf8, 0x8f ;  /* 0x00000000008f781c */ /* 0x000fe40000703f70 */
[----:B------:R-:W-:Y:S02]  /*b760*/  SHF.R.U32.HI R51, RZ, 0x1, R54 ;  /* 0x00000001ff337819 */ /* 0x000fe40000011636 */
[----:B------:R-:W-:-:S04]  /*b770*/  SEL R52, RZ, 0x1, !P0 ;  /* 0x00000001ff347807 */ /* 0x000fc80004000000 */
[----:B------:R-:W-:-:S04]  /*b780*/  LOP3.LUT R49, R52, 0x1, R51, 0xf8, !PT ;  /* 0x0000000134317812 */ /* 0x000fc800078ef833 */
[----:B------:R-:W-:-:S04]  /*b790*/  LOP3.LUT R54, R49, R54, RZ, 0xc0, !PT ;  /* 0x0000003631367212 */ /* 0x000fc800078ec0ff */
[----:B------:R-:W-:-:S04]  /*b7a0*/  IADD3 R51, PT, PT, R51, R54, RZ ;  /* 0x0000003633337210 */ /* 0x000fc80007ffe0ff */
[----:B------:R-:W-:Y:S01]  /*b7b0*/  LOP3.LUT R34, R51, R34, RZ, 0xfc, !PT ;  /* 0x0000002233227212 */ /* 0x000fe200078efcff */
[----:B------:R-:W-:Y:S06]  /*b7c0*/  BRA `(.L_x_317) ;  /* 0x0000000000107947 */ /* 0x000fec0003800000 */
.L_x_316:
[----:B------:R-:W-:-:S04]  /*b7d0*/  LOP3.LUT R34, R34, 0x80000000, RZ, 0xc0, !PT ;  /* 0x8000000022227812 */ /* 0x000fc800078ec0ff */
[----:B------:R-:W-:Y:S01]  /*b7e0*/  LOP3.LUT R34, R34, 0x7f800000, RZ, 0xfc, !PT ;  /* 0x7f80000022227812 */ /* 0x000fe200078efcff */
[----:B------:R-:W-:Y:S06]  /*b7f0*/  BRA `(.L_x_317) ;  /* 0x0000000000047947 */ /* 0x000fec0003800000 */
.L_x_315:
[----:B------:R-:W-:-:S07]  /*b800*/  LEA R34, R51, R34, 0x17 ;  /* 0x0000002233227211 */ /* 0x000fce00078eb8ff */
.L_x_317:
[----:B------:R-:W-:Y:S05]  /*b810*/  BSYNC.RECONVERGENT B2 ;  /* 0x0000000000027941 */ /* 0x000fea0003800200 */
.L_x_314:
[----:B------:R-:W-:Y:S05]  /*b820*/  BRA `(.L_x_318) ;  /* 0x0000000000207947 */ /* 0x000fea0003800000 */
.L_x_313:
[----:B------:R-:W-:-:S04]  /*b830*/  LOP3.LUT R54, R54, 0x80000000, R59, 0x48, !PT ;  /* 0x8000000036367812 */ /* 0x000fc800078e483b */
[----:B------:R-:W-:Y:S01]  /*b840*/  LOP3.LUT R34, R54, 0x7f800000, RZ, 0xfc, !PT ;  /* 0x7f80000036227812 */ /* 0x000fe200078efcff */
[----:B------:R-:W-:Y:S06]  /*b850*/  BRA `(.L_x_318) ;  /* 0x0000000000147947 */ /* 0x000fec0003800000 */
.L_x_312:
[----:B------:R-:W-:Y:S01]  /*b860*/  LOP3.LUT R34, R54, 0x80000000, R59, 0x48, !PT ;  /* 0x8000000036227812 */ /* 0x000fe200078e483b */
[----:B------:R-:W-:Y:S06]  /*b870*/  BRA `(.L_x_318) ;  /* 0x00000000000c7947 */ /* 0x000fec0003800000 */
.L_x_311:
[----:B------:R-:W0:Y:S01]  /*b880*/  MUFU.RSQ R34, -QNAN ;  /* 0xffc0000000227908 */ /* 0x000e220000001400 */
[----:B------:R-:W-:Y:S05]  /*b890*/  BRA `(.L_x_318) ;  /* 0x0000000000047947 */ /* 0x000fea0003800000 */
.L_x_310:
[----:B------:R-:W-:-:S07]  /*b8a0*/  FADD.FTZ R34, R59, R61 ;  /* 0x0000003d3b227221 */ /* 0x000fce0000010000 */
.L_x_318:
[----:B------:R-:W-:Y:S05]  /*b8b0*/  BSYNC.RECONVERGENT B1 ;  /* 0x0000000000017941 */ /* 0x000fea0003800200 */
.L_x_308:
[----:B------:R-:W-:-:S04]  /*b8c0*/  HFMA2 R51, -RZ, RZ, 0, 0 ;  /* 0x00000000ff337431 */ /* 0x000fc800000001ff */
[----:B0-----:R-:W-:Y:S05]  /*b8d0*/  RET.REL.NODEC R50 `(_Z27query_and_interpolation_gpuiiiiPKfS0_S0_Pf) ;  /* 0xffffff4432c87950 */ /* 0x001fea0003c3ffff */
.L_x_319:
        /* <DEDUP_REMOVED lines=10> */
.L_x_321:


//--------------------- .nv.shared.reserved.0     --------------------------
	.section	.nv.shared.reserved.0,"aw",@nobits
	.weak		__nv_reservedSMEM_offset_0_alias
	.size		__nv_reservedSMEM_offset_0_alias, 0, 64
	.other		__nv_reservedSMEM_offset_0_alias,@"STO_CUDA_RESERVED_SHARED STV_DEFAULT"
__nv_reservedSMEM_offset_0_alias:
	.zero		0
	.zero		64


//--------------------- .nv.constant0._Z32query_and_interpolation_grad_gpuiiiiPKfS0_S0_S0_PfS1_ --------------------------
	.section	.nv.constant0._Z32query_and_interpolation_grad_gpuiiiiPKfS0_S0_S0_PfS1_,"a",@progbits
	.sectionflags	@""
	.align	4
.nv.constant0._Z32query_and_interpolation_grad_gpuiiiiPKfS0_S0_S0_PfS1_:
	.zero		960


//--------------------- .nv.constant0._Z27query_and_interpolation_gpuiiiiPKfS0_S0_Pf --------------------------
	.section	.nv.constant0._Z27query_and_interpolation_gpuiiiiPKfS0_S0_Pf,"a",@progbits
	.sectionflags	@""
	.align	4
.nv.constant0._Z27query_and_interpolation_gpuiiiiPKfS0_S0_Pf:
	.zero		944


//--------------------- SYMBOLS --------------------------

	.type		.nv.reservedSmem.offset0,@object
	.size		.nv.reservedSmem.offset0,0x4
